	.target	sm_80

	.elftype	@"ET_EXEC"


//--------------------- .note.nv.tkinfo           --------------------------
	.section	.note.nv.tkinfo,"",@"SHT_NOTE"
	.sectionflags	@"SHF_NOTE_NV_TKINFO"
	.tkinfo
        /*0018*/ 	.word	0x00000002
        /*0030*/ 	.string	""
        /*0030*/ 	.string	"ptxas"
        /*0030*/ 	.string	"Cuda compilation tools, release 13.0, V13.0.88"
        /*0030*/ 	.string	"Build cuda_13.0.r13.0/compiler.36424714_0"
        /*0030*/ 	.string	"-v  -suppress-debug-info  -lineinfo  -arch sm_80 "



//--------------------- .note.nv.cuinfo           --------------------------
	.section	.note.nv.cuinfo,"",@"SHT_NOTE"
	.sectionflags	@"SHF_NOTE_NV_CUINFO"
        /*0018*/ 	.short	0x0002
        /*001a*/ 	.short	0x0050
        /*001c*/ 	.short	0x0082
	.zero		2


//--------------------- .nv.info                  --------------------------
	.section	.nv.info,"",@"SHT_CUDA_INFO"
	.align	4


	//----- nvinfo : EIATTR_REGCOUNT
	.align		4
        /*0000*/ 	.byte	0x04, 0x2f
        /*0002*/ 	.short	(.L_1 - .L_0)
	.align		4
.L_0:
        /*0004*/ 	.word	index@(matmul_kernel)
        /*0008*/ 	.word	0x000000f3


	//----- nvinfo : EIATTR_FRAME_SIZE
	.align		4
.L_1:
        /*000c*/ 	.byte	0x04, 0x11
        /*000e*/ 	.short	(.L_3 - .L_2)
	.align		4
.L_2:
        /*0010*/ 	.word	index@(matmul_kernel)
        /*0014*/ 	.word	0x00000000


	//----- nvinfo : EIATTR_MIN_STACK_SIZE
	.align		4
.L_3:
        /*0018*/ 	.byte	0x04, 0x12
        /*001a*/ 	.short	(.L_5 - .L_4)
	.align		4
.L_4:
        /*001c*/ 	.word	index@(matmul_kernel)
        /*0020*/ 	.word	0x00000000
.L_5:


//--------------------- .nv.info.matmul_kernel    --------------------------
	.section	.nv.info.matmul_kernel,"",@"SHT_CUDA_INFO"
	.sectionflags	@""
	.align	4


	//----- nvinfo : EIATTR_CUDA_API_VERSION
	.align		4
        /*0000*/ 	.byte	0x04, 0x37
        /*0002*/ 	.short	(.L_7 - .L_6)
.L_6:
        /*0004*/ 	.word	0x00000082


	//----- nvinfo : EIATTR_SW2861232_WAR
	.align		4
.L_7:
        /*0008*/ 	.byte	0x01, 0x35
	.zero		2


	//----- nvinfo : EIATTR_PARAM_CBANK
	.align		4
        /*000c*/ 	.byte	0x04, 0x0a
        /*000e*/ 	.short	(.L_9 - .L_8)
	.align		4
.L_8:
        /*0010*/ 	.word	index@(.nv.constant0.matmul_kernel)
        /*0014*/ 	.short	0x0160
        /*0016*/ 	.short	0x0050


	//----- nvinfo : EIATTR_CBANK_PARAM_SIZE
	.align		4
.L_9:
        /*0018*/ 	.byte	0x03, 0x19
        /*001a*/ 	.short	0x0050


	//----- nvinfo : EIATTR_KPARAM_INFO
	.align		4
        /*001c*/ 	.byte	0x04, 0x17
        /*001e*/ 	.short	(.L_11 - .L_10)
.L_10:
        /*0020*/ 	.word	0x00000000
        /*0024*/ 	.short	0x000d
        /*0026*/ 	.short	0x0048
        /*0028*/ 	.byte	0x00, 0xf4, 0x21, 0x00


	//----- nvinfo : EIATTR_KPARAM_INFO
	.align		4
.L_11:
        /*002c*/ 	.byte	0x04, 0x17
        /*002e*/ 	.short	(.L_13 - .L_12)
.L_12:
        /*0030*/ 	.word	0x00000000
        /*0034*/ 	.short	0x000c
        /*0036*/ 	.short	0x0040
        /*0038*/ 	.byte	0x00, 0xf4, 0x21, 0x00


	//----- nvinfo : EIATTR_KPARAM_INFO
	.align		4
.L_13:
        /*003c*/ 	.byte	0x04, 0x17
        /*003e*/ 	.short	(.L_15 - .L_14)
.L_14:
        /*0040*/ 	.word	0x00000000
        /*0044*/ 	.short	0x000b
        /*0046*/ 	.short	0x0038
        /*0048*/ 	.byte	0x00, 0xf0, 0x11, 0x00


	//----- nvinfo : EIATTR_KPARAM_INFO
	.align		4
.L_15:
        /*004c*/ 	.byte	0x04, 0x17
        /*004e*/ 	.short	(.L_17 - .L_16)
.L_16:
        /*0050*/ 	.word	0x00000000
        /*0054*/ 	.short	0x000a
        /*0056*/ 	.short	0x0034
        /*0058*/ 	.byte	0x00, 0xf0, 0x11, 0x00


	//----- nvinfo : EIATTR_KPARAM_INFO
	.align		4
.L_17:
        /*005c*/ 	.byte	0x04, 0x17
        /*005e*/ 	.short	(.L_19 - .L_18)
.L_18:
        /*0060*/ 	.word	0x00000000
        /*0064*/ 	.short	0x0009
        /*0066*/ 	.short	0x0030
        /*0068*/ 	.byte	0x00, 0xf0, 0x11, 0x00


	//----- nvinfo : EIATTR_KPARAM_INFO
	.align		4
.L_19:
        /*006c*/ 	.byte	0x04, 0x17
        /*006e*/ 	.short	(.L_21 - .L_20)
.L_20:
        /*0070*/ 	.word	0x00000000
        /*0074*/ 	.short	0x0008
        /*0076*/ 	.short	0x002c
        /*0078*/ 	.byte	0x00, 0xf0, 0x11, 0x00


	//----- nvinfo : EIATTR_KPARAM_INFO
	.align		4
.L_21:
        /*007c*/ 	.byte	0x04, 0x17
        /*007e*/ 	.short	(.L_23 - .L_22)
.L_22:
        /*0080*/ 	.word	0x00000000
        /*0084*/ 	.short	0x0007
        /*0086*/ 	.short	0x0028
        /*0088*/ 	.byte	0x00, 0xf0, 0x11, 0x00


	//----- nvinfo : EIATTR_KPARAM_INFO
	.align		4
.L_23:
        /*008c*/ 	.byte	0x04, 0x17
        /*008e*/ 	.short	(.L_25 - .L_24)
.L_24:
        /*0090*/ 	.word	0x00000000
        /*0094*/ 	.short	0x0006
        /*0096*/ 	.short	0x0024
        /*0098*/ 	.byte	0x00, 0xf0, 0x11, 0x00


	//----- nvinfo : EIATTR_KPARAM_INFO
	.align		4
.L_25:
        /*009c*/ 	.byte	0x04, 0x17
        /*009e*/ 	.short	(.L_27 - .L_26)
.L_26:
        /*00a0*/ 	.word	0x00000000
        /*00a4*/ 	.short	0x0005
        /*00a6*/ 	.short	0x0020
        /*00a8*/ 	.byte	0x00, 0xf0, 0x11, 0x00


	//----- nvinfo : EIATTR_KPARAM_INFO
	.align		4
.L_27:
        /*00ac*/ 	.byte	0x04, 0x17
        /*00ae*/ 	.short	(.L_29 - .L_28)
.L_28:
        /*00b0*/ 	.word	0x00000000
        /*00b4*/ 	.short	0x0004
        /*00b6*/ 	.short	0x001c
        /*00b8*/ 	.byte	0x00, 0xf0, 0x11, 0x00


	//----- nvinfo : EIATTR_KPARAM_INFO
	.align		4
.L_29:
        /*00bc*/ 	.byte	0x04, 0x17
        /*00be*/ 	.short	(.L_31 - .L_30)
.L_30:
        /*00c0*/ 	.word	0x00000000
        /*00c4*/ 	.short	0x0003
        /*00c6*/ 	.short	0x0018
        /*00c8*/ 	.byte	0x00, 0xf0, 0x11, 0x00


	//----- nvinfo : EIATTR_KPARAM_INFO
	.align		4
.L_31:
        /*00cc*/ 	.byte	0x04, 0x17
        /*00ce*/ 	.short	(.L_33 - .L_32)
.L_32:
        /*00d0*/ 	.word	0x00000000
        /*00d4*/ 	.short	0x0002
        /*00d6*/ 	.short	0x0010
        /*00d8*/ 	.byte	0x00, 0xf4, 0x21, 0x00


	//----- nvinfo : EIATTR_KPARAM_INFO
	.align		4
.L_33:
        /*00dc*/ 	.byte	0x04, 0x17
        /*00de*/ 	.short	(.L_35 - .L_34)
.L_34:
        /*00e0*/ 	.word	0x00000000
        /*00e4*/ 	.short	0x0001
        /*00e6*/ 	.short	0x0008
        /*00e8*/ 	.byte	0x00, 0xf4, 0x21, 0x00


	//----- nvinfo : EIATTR_KPARAM_INFO
	.align		4
.L_35:
        /*00ec*/ 	.byte	0x04, 0x17
        /*00ee*/ 	.short	(.L_37 - .L_36)
.L_36:
        /*00f0*/ 	.word	0x00000000
        /*00f4*/ 	.short	0x0000
        /*00f6*/ 	.short	0x0000
        /*00f8*/ 	.byte	0x00, 0xf4, 0x21, 0x00


	//----- nvinfo : EIATTR_MAXREG_COUNT
	.align		4
.L_37:
        /*00fc*/ 	.byte	0x03, 0x1b
        /*00fe*/ 	.short	0x00ff


	//----- nvinfo : EIATTR_NUM_BARRIERS
	.align		4
        /*0100*/ 	.byte	0x02, 0x4c
        /*0102*/ 	.byte	0x01
	.zero		1


	//----- nvinfo : EIATTR_MERCURY_ISA_VERSION
	.align		4
        /*0104*/ 	.byte	0x03, 0x5f
        /*0106*/ 	.short	0x0000


	//----- nvinfo : EIATTR_EXIT_INSTR_OFFSETS
	.align		4
        /*0108*/ 	.byte	0x04, 0x1c
        /*010a*/ 	.short	(.L_39 - .L_38)


	//   ....[0]....
.L_38:
        /*010c*/ 	.word	0x00007a90


	//   ....[1]....
        /*0110*/ 	.word	0x00007ab0


	//----- nvinfo : EIATTR_REQNTID
	.align		4
.L_39:
        /*0114*/ 	.byte	0x04, 0x10
        /*0116*/ 	.short	(.L_41 - .L_40)
.L_40:
        /*0118*/ 	.word	0x00000100
        /*011c*/ 	.word	0x00000001
        /*0120*/ 	.word	0x00000001
.L_41:


//--------------------- .nv.callgraph             --------------------------
	.section	.nv.callgraph,"",@"SHT_CUDA_CALLGRAPH"
	.align	4
	.sectionentsize	8
	.align		4
        /*0000*/ 	.word	0x00000000
	.align		4
        /*0004*/ 	.word	0xffffffff
	.align		4
        /*0008*/ 	.word	0x00000000
	.align		4
        /*000c*/ 	.word	0xfffffffe
	.align		4
        /*0010*/ 	.word	0x00000000
	.align		4
        /*0014*/ 	.word	0xfffffffd
	.align		4
        /*0018*/ 	.word	0x00000000
	.align		4
        /*001c*/ 	.word	0xfffffffc


//--------------------- .nv.rel.action            --------------------------
	.section	.nv.rel.action,"",@"SHT_CUDA_RELOCINFO"
	.align	8
	.sectionentsize	8
        /*0000*/ 	.byte	0x73, 0x00, 0x00, 0x00, 0x00, 0x00, 0x00, 0x00, 0x00, 0x00, 0x00, 0x11, 0x25, 0x00, 0x05, 0x36


//--------------------- .nv.constant0.matmul_kernel --------------------------
	.section	.nv.constant0.matmul_kernel,"a",@progbits
	.sectionflags	@""
	.align	4
.nv.constant0.matmul_kernel:
	.zero		432


//--------------------- .text.matmul_kernel       --------------------------
	.section	.text.matmul_kernel,"ax",@progbits
	.sectioninfo	@"SHI_REGISTERS=243"
	.align	128
        .global         matmul_kernel
        .type           matmul_kernel,@function
        .size           matmul_kernel,(.L_x_4 - matmul_kernel)
        .other          matmul_kernel,@"STO_CUDA_ENTRY STV_DEFAULT"
matmul_kernel:
.text.matmul_kernel:
[----:B------:R-:W-:Y:S02]  /*0000*/  IMAD.MOV.U32 R1, RZ, RZ, c[0x0][0x28] ;  /* 0x00000a00ff017624 */ /* 0x000fe400078e00ff */
[----:B------:R-:W-:Y:S01]  /*0010*/  IMAD.MOV.U32 R0, RZ, RZ, c[0x0][0x17c] ;  /* 0x00005f00ff007624 */ /* 0x000fe200078e00ff */
[----:B------:R-:W1:Y:S01]  /*0020*/  S2R R5, SR_CTAID.X ;  /* 0x0000000000057919 */ /* 0x000e620000002500 */
[----:B------:R-:W-:Y:S01]  /*0030*/  IABS R34, c[0x0][0x17c] ;  /* 0x00005f0000227a13 */ /* 0x000fe20000000000 */
[----:B------:R-:W-:Y:S01]  /*0040*/  UMOV UR5, 0x3f ;  /* 0x0000003f00057882 */ /* 0x000fe20000000000 */
[----:B------:R-:W-:Y:S01]  /*0050*/  IABS R42, c[0x0][0x178] ;  /* 0x00005e00002a7a13 */ /* 0x000fe20000000000 */
[----:B------:R-:W2:Y:S01]  /*0060*/  S2R R193, SR_TID.X ;  /* 0x0000000000c17919 */ /* 0x000ea20000002100 */
[----:B------:R-:W-:Y:S01]  /*0070*/  IADD3 R0, R0, 0x7f, RZ ;  /* 0x0000007f00007810 */ /* 0x000fe20007ffe0ff */
[----:B------:R-:W-:Y:S01]  /*0080*/  ULDC UR9, c[0x0][0x180] ;  /* 0x0000600000097ab9 */ /* 0x000fe20000000800 */
[----:B------:R-:W-:Y:S01]  /*0090*/  IMAD.MOV.U32 R44, RZ, RZ, c[0x0][0x188] ;  /* 0x00006200ff2c7624 */ /* 0x000fe200078e00ff */
[----:B------:R-:W-:Y:S01]  /*00a0*/  UIADD3 UR5, UR5, UR9, URZ ;  /* 0x0000000905057290 */ /* 0x000fe2000fffe03f */
[----:B------:R-:W-:Y:S01]  /*00b0*/  SHF.R.S32.HI R3, RZ, 0x1f, R0 ;  /* 0x0000001fff037819 */ /* 0x000fe20000011400 */
[----:B------:R-:W-:-:S02]  /*00c0*/  UIADD3 UR8, UR9, -0x40, URZ ;  /* 0xffffffc009087890 */ /* 0x000fc4000fffe03f */
[----:B------:R-:W-:Y:S01]  /*00d0*/  UISETP.GT.AND UP0, UPT, UR5, 0x3f, UPT ;  /* 0x0000003f0500788c */ /* 0x000fe2000bf04270 */
[----:B------:R-:W-:Y:S01]  /*00e0*/  LEA.HI R3, R3, R0, RZ, 0x7 ;  /* 0x0000000003037211 */ /* 0x000fe200078f38ff */
[----:B------:R-:W-:Y:S02]  /*00f0*/  UISETP.GT.AND UP1, UPT, UR5, 0x7f, UPT ;  /* 0x0000007f0500788c */ /* 0x000fe4000bf24270 */
[----:B------:R-:W-:Y:S01]  /*0100*/  USEL UR4, URZ, 0x4, !UP0 ;  /* 0x000000043f047887 */ /* 0x000fe2000c000000 */
[----:B------:R-:W-:Y:S01]  /*0110*/  SHF.R.S32.HI R3, RZ, 0x7, R3 ;  /* 0x00000007ff037819 */ /* 0x000fe20000011403 */
[----:B------:R-:W-:Y:S02]  /*0120*/  ULDC.64 UR14, c[0x0][0x118] ;  /* 0x00004600000e7ab9 */ /* 0x000fe40000000a00 */
[----:B------:R-:W-:Y:S02]  /*0130*/  ULDC.64 UR6, c[0x0][0x188] ;  /* 0x0000620000067ab9 */ /* 0x000fe40000000a00 */
[----:B------:R-:W-:Y:S01]  /*0140*/  IMAD.SHL.U32 R4, R3, 0x8, RZ ;  /* 0x0000000803047824 */ /* 0x000fe200078e00ff */
[----:B------:R-:W-:Y:S01]  /*0150*/  USHF.L.U32 UR6, UR6, 0x6, URZ ;  /* 0x0000000606067899 */ /* 0x000fe2000800063f */
[----:B-1----:R-:W-:Y:S01]  /*0160*/  IABS R8, R5 ;  /* 0x0000000500087213 */ /* 0x002fe20000000000 */
[----:B------:R-:W-:Y:S01]  /*0170*/  IMAD.U32 R177, RZ, RZ, UR4 ;  /* 0x00000004ffb17e24 */ /* 0x000fe2000f8e00ff */
[----:B------:R-:W-:Y:S01]  /*0180*/  USHF.L.U32 UR7, UR7, 0x6, URZ ;  /* 0x0000000607077899 */ /* 0x000fe2000800063f */
[-C--:B------:R-:W-:Y:S01]  /*0190*/  IABS R7, R4.reuse ;  /* 0x0000000400077213 */ /* 0x080fe20000000000 */
[----:B--2---:R-:W-:Y:S01]  /*01a0*/  IMAD.SHL.U32 R206, R193, 0x4, RZ ;  /* 0x00000004c1ce7824 */ /* 0x004fe200078e00ff */
[----:B------:R-:W-:-:S02]  /*01b0*/  IABS R10, R4 ;  /* 0x00000004000a7213 */ /* 0x000fc40000000000 */
[----:B------:R-:W1:Y:S01]  /*01c0*/  I2F.RP R0, R7 ;  /* 0x0000000700007306 */ /* 0x000e620000209400 */
[----:B------:R-:W-:Y:S02]  /*01d0*/  SHF.R.U32.HI R235, RZ, 0x6, R193 ;  /* 0x00000006ffeb7819 */ /* 0x000fe400000116c1 */
[----:B------:R-:W-:Y:S02]  /*01e0*/  LOP3.LUT R236, R193, 0x3f, RZ, 0xc0, !PT ;  /* 0x0000003fc1ec7812 */ /* 0x000fe400078ec0ff */
[----:B------:R-:W-:Y:S02]  /*01f0*/  SGXT.U32 R235, R235, 0x2 ;  /* 0x00000002ebeb781a */ /* 0x000fe40000000000 */
[----:B------:R-:W-:Y:S01]  /*0200*/  LOP3.LUT R178, R193, 0xc0, RZ, 0xc0, !PT ;  /* 0x000000c0c1b27812 */ /* 0x000fe200078ec0ff */
[----:B------:R-:W-:Y:S01]  /*0210*/  IMAD R162, R236, c[0x0][0x18c], RZ ;  /* 0x00006300eca27a24 */ /* 0x000fe200078e02ff */
[C---:B------:R-:W-:Y:S01]  /*0220*/  LOP3.LUT R234, R235.reuse, 0x4, RZ, 0xfc, !PT ;  /* 0x00000004ebea7812 */ /* 0x040fe200078efcff */
[C---:B------:R-:W-:Y:S01]  /*0230*/  IMAD R174, R235.reuse, c[0x0][0x188], RZ ;  /* 0x00006200ebae7a24 */ /* 0x040fe200078e02ff */
[C---:B------:R-:W-:Y:S01]  /*0240*/  LOP3.LUT R233, R235.reuse, 0x8, RZ, 0xfc, !PT ;  /* 0x00000008ebe97812 */ /* 0x040fe200078efcff */
[----:B------:R-:W-:Y:S01]  /*0250*/  IMAD.SHL.U32 R207, R162, 0x4, RZ ;  /* 0x00000004a2cf7824 */ /* 0x000fe200078e00ff */
[C---:B------:R-:W-:Y:S01]  /*0260*/  LOP3.LUT R232, R235.reuse, 0xc, RZ, 0xfc, !PT ;  /* 0x0000000cebe87812 */ /* 0x040fe200078efcff */
[----:B------:R-:W-:Y:S01]  /*0270*/  IMAD R173, R44, 0x4, R174 ;  /* 0x000000042cad7824 */ /* 0x000fe200078e02ae */
[----:B------:R-:W-:Y:S01]  /*0280*/  SHF.R.U32.HI R205, RZ, 0x1, R178 ;  /* 0x00000001ffcd7819 */ /* 0x000fe200000116b2 */
[----:B-1----:R-:W1:Y:S01]  /*0290*/  MUFU.RCP R0, R0 ;  /* 0x0000000000007308 */ /* 0x002e620000001000 */
[----:B------:R-:W-:Y:S01]  /*02a0*/  IMAD.SHL.U32 R231, R174, 0x4, RZ ;  /* 0x00000004aee77824 */ /* 0x000fe200078e00ff */
[----:B------:R-:W-:Y:S01]  /*02b0*/  LOP3.LUT R230, R235, 0x10, RZ, 0xfc, !PT ;  /* 0x00000010ebe67812 */ /* 0x000fe200078efcff */
[C---:B------:R-:W-:Y:S01]  /*02c0*/  IMAD R172, R44.reuse, 0x4, R173 ;  /* 0x000000042cac7824 */ /* 0x040fe200078e02ad */
[----:B------:R-:W-:Y:S01]  /*02d0*/  LOP3.LUT R205, R205, 0x3fc, R206, 0x78, !PT ;  /* 0x000003fccdcd7812 */ /* 0x000fe200078e78ce */
[----:B------:R-:W-:Y:S01]  /*02e0*/  IMAD.SHL.U32 R229, R173, 0x4, RZ ;  /* 0x00000004ade57824 */ /* 0x000fe200078e00ff */
[C---:B------:R-:W-:Y:S01]  /*02f0*/  LOP3.LUT R228, R235.reuse, 0x14, RZ, 0xfc, !PT ;  /* 0x00000014ebe47812 */ /* 0x040fe200078efcff */
[----:B------:R-:W-:Y:S01]  /*0300*/  IMAD R171, R44, 0x4, R172 ;  /* 0x000000042cab7824 */ /* 0x000fe200078e02ac */
[C---:B------:R-:W-:Y:S01]  /*0310*/  LOP3.LUT R220, R235.reuse, 0x24, RZ, 0xfc, !PT ;  /* 0x00000024ebdc7812 */ /* 0x040fe200078efcff */
[----:B------:R-:W-:Y:S01]  /*0320*/  IMAD.SHL.U32 R227, R172, 0x4, RZ ;  /* 0x00000004ace37824 */ /* 0x000fe200078e00ff */
[C---:B------:R-:W-:Y:S01]  /*0330*/  LOP3.LUT R222, R235.reuse, 0x20, RZ, 0xfc, !PT ;  /* 0x00000020ebde7812 */ /* 0x040fe200078efcff */
[C---:B------:R-:W-:Y:S01]  /*0340*/  IMAD R170, R44.reuse, 0x4, R171 ;  /* 0x000000042caa7824 */ /* 0x040fe200078e02ab */
[----:B------:R-:W-:Y:S01]  /*0350*/  LOP3.LUT R226, R235, 0x18, RZ, 0xfc, !PT ;  /* 0x00000018ebe27812 */ /* 0x000fe200078efcff */
[----:B------:R-:W-:Y:S01]  /*0360*/  IMAD.SHL.U32 R225, R171, 0x4, RZ ;  /* 0x00000004abe17824 */ /* 0x000fe200078e00ff */
[C---:B------:R-:W-:Y:S01]  /*0370*/  LOP3.LUT R214, R235.reuse, 0x30, RZ, 0xfc, !PT ;  /* 0x00000030ebd67812 */ /* 0x040fe200078efcff */
[----:B------:R-:W-:Y:S01]  /*0380*/  IMAD R169, R44, 0x4, R170 ;  /* 0x000000042ca97824 */ /* 0x000fe200078e02aa */
[----:B-1----:R-:W-:Y:S01]  /*0390*/  IADD3 R2, R0, 0xffffffe, RZ ;  /* 0x0ffffffe00027810 */ /* 0x002fe20007ffe0ff */
[----:B------:R-:W-:Y:S01]  /*03a0*/  IMAD.MOV R0, RZ, RZ, -R10 ;  /* 0x000000ffff007224 */ /* 0x000fe200078e0a0a */
[C---:B------:R-:W-:Y:S01]  /*03b0*/  LOP3.LUT R216, R235.reuse, 0x2c, RZ, 0xfc, !PT ;  /* 0x0000002cebd87812 */ /* 0x040fe200078efcff */
[----:B------:R-:W-:Y:S01]  /*03c0*/  IMAD R168, R44, 0x4, R169 ;  /* 0x000000042ca87824 */ /* 0x000fe200078e02a9 */
[----:B------:R1:W2:Y:S01]  /*03d0*/  F2I.FTZ.U32.TRUNC.NTZ R3, R2 ;  /* 0x0000000200037305 */ /* 0x0002a2000021f000 */
[----:B------:R-:W-:Y:S01]  /*03e0*/  IMAD.SHL.U32 R223, R170, 0x4, RZ ;  /* 0x00000004aadf7824 */ /* 0x000fe200078e00ff */
[C---:B------:R-:W-:Y:S01]  /*03f0*/  LOP3.LUT R224, R235.reuse, 0x1c, RZ, 0xfc, !PT ;  /* 0x0000001cebe07812 */ /* 0x040fe200078efcff */
[C---:B------:R-:W-:Y:S01]  /*0400*/  IMAD R167, R44.reuse, 0x4, R168 ;  /* 0x000000042ca77824 */ /* 0x040fe200078e02a8 */
[----:B------:R-:W-:Y:S01]  /*0410*/  LOP3.LUT R208, R235, 0x3c, RZ, 0xfc, !PT ;  /* 0x0000003cebd07812 */ /* 0x000fe200078efcff */
[----:B------:R-:W-:Y:S01]  /*0420*/  IMAD.SHL.U32 R221, R169, 0x4, RZ ;  /* 0x00000004a9dd7824 */ /* 0x000fe200078e00ff */
[C---:B------:R-:W-:Y:S01]  /*0430*/  LOP3.LUT R210, R235.reuse, 0x38, RZ, 0xfc, !PT ;  /* 0x00000038ebd27812 */ /* 0x040fe200078efcff */
[C---:B------:R-:W-:Y:S01]  /*0440*/  IMAD R166, R44.reuse, 0x4, R167 ;  /* 0x000000042ca67824 */ /* 0x040fe200078e02a7 */
[C---:B------:R-:W-:Y:S01]  /*0450*/  LOP3.LUT R218, R235.reuse, 0x28, RZ, 0xfc, !PT ;  /* 0x00000028ebda7812 */ /* 0x040fe200078efcff */
[----:B-1----:R-:W-:Y:S01]  /*0460*/  IMAD.MOV.U32 R2, RZ, RZ, RZ ;  /* 0x000000ffff027224 */ /* 0x002fe200078e00ff */
[----:B------:R-:W-:Y:S01]  /*0470*/  LOP3.LUT R212, R235, 0x34, RZ, 0xfc, !PT ;  /* 0x00000034ebd47812 */ /* 0x000fe200078efcff */
[----:B------:R-:W-:-:S02]  /*0480*/  IMAD R165, R44, 0x4, R166 ;  /* 0x000000042ca57824 */ /* 0x000fc400078e02a6 */
[----:B------:R-:W-:Y:S02]  /*0490*/  IMAD.SHL.U32 R219, R168, 0x4, RZ ;  /* 0x00000004a8db7824 */ /* 0x000fe400078e00ff */
[C---:B------:R-:W-:Y:S02]  /*04a0*/  IMAD R164, R44.reuse, 0x4, R165 ;  /* 0x000000042ca47824 */ /* 0x040fe400078e02a5 */
[----:B--2---:R-:W-:Y:S02]  /*04b0*/  IMAD.MOV R6, RZ, RZ, -R3 ;  /* 0x000000ffff067224 */ /* 0x004fe400078e0a03 */
[----:B------:R-:W-:Y:S02]  /*04c0*/  IMAD R163, R44, 0x4, R164 ;  /* 0x000000042ca37824 */ /* 0x000fe400078e02a4 */
[----:B------:R-:W-:Y:S02]  /*04d0*/  IMAD R9, R6, R7, RZ ;  /* 0x0000000706097224 */ /* 0x000fe400078e02ff */
[----:B------:R-:W-:-:S02]  /*04e0*/  IMAD.MOV.U32 R6, RZ, RZ, R8 ;  /* 0x000000ffff067224 */ /* 0x000fc400078e0008 */
[----:B------:R-:W-:-:S04]  /*04f0*/  IMAD.HI.U32 R3, R3, R9, R2 ;  /* 0x0000000903037227 */ /* 0x000fc800078e0002 */
[----:B------:R-:W-:Y:S02]  /*0500*/  IMAD.SHL.U32 R217, R167, 0x4, RZ ;  /* 0x00000004a7d97824 */ /* 0x000fe400078e00ff */
[----:B------:R-:W-:-:S04]  /*0510*/  IMAD.HI.U32 R3, R3, R6, RZ ;  /* 0x0000000603037227 */ /* 0x000fc800078e00ff */
[----:B------:R-:W-:Y:S02]  /*0520*/  IMAD R0, R3, R0, R6 ;  /* 0x0000000003007224 */ /* 0x000fe400078e0206 */
[----:B------:R-:W-:Y:S02]  /*0530*/  IMAD.SHL.U32 R215, R166, 0x4, RZ ;  /* 0x00000004a6d77824 */ /* 0x000fe400078e00ff */
[----:B------:R-:W-:Y:S01]  /*0540*/  IMAD.SHL.U32 R213, R165, 0x4, RZ ;  /* 0x00000004a5d57824 */ /* 0x000fe200078e00ff */
[----:B------:R-:W-:Y:S01]  /*0550*/  ISETP.GT.U32.AND P1, PT, R7, R0, PT ;  /* 0x000000000700720c */ /* 0x000fe20003f24070 */
[----:B------:R-:W-:Y:S02]  /*0560*/  IMAD.SHL.U32 R211, R164, 0x4, RZ ;  /* 0x00000004a4d37824 */ /* 0x000fe400078e00ff */
[----:B------:R-:W-:-:S10]  /*0570*/  IMAD.SHL.U32 R209, R163, 0x4, RZ ;  /* 0x00000004a3d17824 */ /* 0x000fd400078e00ff */
[----:B------:R-:W-:Y:S01]  /*0580*/  @!P1 IMAD.IADD R0, R0, 0x1, -R7 ;  /* 0x0000000100009824 */ /* 0x000fe200078e0a07 */
[----:B------:R-:W-:Y:S02]  /*0590*/  @!P1 IADD3 R3, R3, 0x1, RZ ;  /* 0x0000000103039810 */ /* 0x000fe40007ffe0ff */
[----:B------:R-:W-:Y:S02]  /*05a0*/  ISETP.NE.AND P1, PT, R4, RZ, PT ;  /* 0x000000ff0400720c */ /* 0x000fe40003f25270 */
[----:B------:R-:W-:Y:S02]  /*05b0*/  ISETP.GE.U32.AND P0, PT, R0, R7, PT ;  /* 0x000000070000720c */ /* 0x000fe40003f06070 */
[----:B------:R-:W-:-:S04]  /*05c0*/  LOP3.LUT R0, R5, R4, RZ, 0x3c, !PT ;  /* 0x0000000405007212 */ /* 0x000fc800078e3cff */
[----:B------:R-:W-:Y:S01]  /*05d0*/  ISETP.GE.AND P2, PT, R0, RZ, PT ;  /* 0x000000ff0000720c */ /* 0x000fe20003f46270 */
[----:B------:R-:W-:-:S05]  /*05e0*/  IMAD.MOV.U32 R0, RZ, RZ, c[0x0][0x178] ;  /* 0x00005e00ff007624 */ /* 0x000fca00078e00ff */
[----:B------:R-:W-:Y:S02]  /*05f0*/  IADD3 R0, R0, 0x3f, RZ ;  /* 0x0000003f00007810 */ /* 0x000fe40007ffe0ff */
[----:B------:R-:W-:-:S05]  /*0600*/  @P0 IADD3 R3, R3, 0x1, RZ ;  /* 0x0000000103030810 */ /* 0x000fca0007ffe0ff */
[----:B------:R-:W-:Y:S01]  /*0610*/  IMAD.MOV.U32 R2, RZ, RZ, R3 ;  /* 0x000000ffff027224 */ /* 0x000fe200078e0003 */
[----:B------:R-:W-:-:S03]  /*0620*/  SHF.R.S32.HI R3, RZ, 0x1f, R0 ;  /* 0x0000001fff037819 */ /* 0x000fc60000011400 */
[----:B------:R-:W-:Y:S01]  /*0630*/  @!P2 IMAD.MOV R2, RZ, RZ, -R2 ;  /* 0x000000ffff02a224 */ /* 0x000fe200078e0a02 */
[----:B------:R-:W-:Y:S02]  /*0640*/  @!P1 LOP3.LUT R2, RZ, R4, RZ, 0x33, !PT ;  /* 0x00000004ff029212 */ /* 0x000fe400078e33ff */
[----:B------:R-:W-:-:S03]  /*0650*/  LEA.HI R0, R3, R0, RZ, 0x6 ;  /* 0x0000000003007211 */ /* 0x000fc600078f30ff */
[----:B------:R-:W-:Y:S02]  /*0660*/  IMAD.SHL.U32 R33, R2, 0x8, RZ ;  /* 0x0000000802217824 */ /* 0x000fe400078e00ff */
[----:B------:R-:W-:-:S03]  /*0670*/  IMAD.MOV R2, RZ, RZ, -R2 ;  /* 0x000000ffff027224 */ /* 0x000fc600078e0a02 */
[----:B------:R-:W-:Y:S01]  /*0680*/  LEA.HI.SX32 R0, R0, -R33, 0x1a ;  /* 0x8000002100007211 */ /* 0x000fe200078fd2ff */
[----:B------:R-:W-:Y:S02]  /*0690*/  IMAD R8, R4, R2, R5 ;  /* 0x0000000204087224 */ /* 0x000fe400078e0205 */
[----:B------:R-:W-:Y:S01]  /*06a0*/  IMAD.MOV.U32 R2, RZ, RZ, RZ ;  /* 0x000000ffff027224 */ /* 0x000fe200078e00ff */
[----:B------:R-:W-:Y:S02]  /*06b0*/  IMNMX R9, R0, 0x8, PT ;  /* 0x0000000800097817 */ /* 0x000fe40003800200 */
[----:B------:R-:W-:Y:S02]  /*06c0*/  IABS R4, R8 ;  /* 0x0000000800047213 */ /* 0x000fe40000000000 */
[----:B------:R-:W-:-:S04]  /*06d0*/  IABS R7, R9 ;  /* 0x0000000900077213 */ /* 0x000fc80000000000 */
[----:B------:R-:W1:Y:S08]  /*06e0*/  I2F.RP R0, R7 ;  /* 0x0000000700007306 */ /* 0x000e700000209400 */
[----:B-1----:R-:W1:Y:S02]  /*06f0*/  MUFU.RCP R0, R0 ;  /* 0x0000000000007308 */ /* 0x002e640000001000 */
[----:B-1----:R-:W-:-:S06]  /*0700*/  IADD3 R3, R0, 0xffffffe, RZ ;  /* 0x0ffffffe00037810 */ /* 0x002fcc0007ffe0ff */
[----:B------:R-:W1:Y:S02]  /*0710*/  F2I.FTZ.U32.TRUNC.NTZ R3, R3 ;  /* 0x0000000300037305 */ /* 0x000e64000021f000 */
[----:B-1----:R-:W-:-:S04]  /*0720*/  IMAD.MOV R6, RZ, RZ, -R3 ;  /* 0x000000ffff067224 */ /* 0x002fc800078e0a03 */
[----:B------:R-:W-:Y:S01]  /*0730*/  IMAD R5, R6, R7, RZ ;  /* 0x0000000706057224 */ /* 0x000fe200078e02ff */
[----:B------:R-:W-:-:S03]  /*0740*/  IABS R6, R9 ;  /* 0x0000000900067213 */ /* 0x000fc60000000000 */
[----:B------:R-:W-:Y:S02]  /*0750*/  IMAD.HI.U32 R2, R3, R5, R2 ;  /* 0x0000000503027227 */ /* 0x000fe400078e0002 */
[----:B------:R-:W1:Y:S02]  /*0760*/  I2F.RP R3, R34 ;  /* 0x0000002200037306 */ /* 0x000e640000209400 */
[----:B------:R-:W-:Y:S02]  /*0770*/  IMAD.MOV.U32 R5, RZ, RZ, R4 ;  /* 0x000000ffff057224 */ /* 0x000fe400078e0004 */
[----:B------:R-:W-:Y:S02]  /*0780*/  IMAD.MOV R0, RZ, RZ, -R6 ;  /* 0x000000ffff007224 */ /* 0x000fe400078e0a06 */
[----:B------:R-:W-:-:S04]  /*0790*/  IMAD.HI.U32 R2, R2, R5, RZ ;  /* 0x0000000502027227 */ /* 0x000fc800078e00ff */
[----:B------:R-:W-:-:S05]  /*07a0*/  IMAD R0, R2, R0, R5 ;  /* 0x0000000002007224 */ /* 0x000fca00078e0205 */
[----:B------:R-:W-:Y:S01]  /*07b0*/  ISETP.GT.U32.AND P1, PT, R7, R0, PT ;  /* 0x000000000700720c */ /* 0x000fe20003f24070 */
[----:B-1----:R-:W1:-:S12]  /*07c0*/  MUFU.RCP R3, R3 ;  /* 0x0000000300037308 */ /* 0x002e580000001000 */
[----:B------:R-:W-:Y:S01]  /*07d0*/  @!P1 IMAD.IADD R0, R0, 0x1, -R7 ;  /* 0x0000000100009824 */ /* 0x000fe200078e0a07 */
[----:B------:R-:W-:Y:S02]  /*07e0*/  @!P1 IADD3 R2, R2, 0x1, RZ ;  /* 0x0000000102029810 */ /* 0x000fe40007ffe0ff */
[----:B------:R-:W-:Y:S02]  /*07f0*/  ISETP.NE.AND P1, PT, R9, RZ, PT ;  /* 0x000000ff0900720c */ /* 0x000fe40003f25270 */
[----:B------:R-:W-:Y:S02]  /*0800*/  ISETP.GE.U32.AND P0, PT, R0, R7, PT ;  /* 0x000000070000720c */ /* 0x000fe40003f06070 */
[----:B------:R-:W-:Y:S02]  /*0810*/  LOP3.LUT R0, R8, R9, RZ, 0x3c, !PT ;  /* 0x0000000908007212 */ /* 0x000fe400078e3cff */
[----:B-1----:R-:W-:Y:S02]  /*0820*/  IADD3 R4, R3, 0xffffffe, RZ ;  /* 0x0ffffffe03047810 */ /* 0x002fe40007ffe0ff */
[----:B------:R-:W-:-:S02]  /*0830*/  ISETP.GE.AND P2, PT, R0, RZ, PT ;  /* 0x000000ff0000720c */ /* 0x000fc40003f46270 */
[----:B------:R1:W2:Y:S05]  /*0840*/  F2I.FTZ.U32.TRUNC.NTZ R5, R4 ;  /* 0x0000000400057305 */ /* 0x0002aa000021f000 */
[----:B------:R-:W-:Y:S01]  /*0850*/  @P0 IADD3 R2, R2, 0x1, RZ ;  /* 0x0000000102020810 */ /* 0x000fe20007ffe0ff */
[----:B-1----:R-:W-:-:S04]  /*0860*/  IMAD.MOV.U32 R4, RZ, RZ, RZ ;  /* 0x000000ffff047224 */ /* 0x002fc800078e00ff */
[----:B------:R-:W-:-:S04]  /*0870*/  IMAD.MOV.U32 R38, RZ, RZ, R2 ;  /* 0x000000ffff267224 */ /* 0x000fc800078e0002 */
[----:B------:R-:W-:Y:S01]  /*0880*/  @!P2 IMAD.MOV R38, RZ, RZ, -R38 ;  /* 0x000000ffff26a224 */ /* 0x000fe200078e0a26 */
[----:B------:R-:W-:Y:S01]  /*0890*/  @!P1 LOP3.LUT R38, RZ, R9, RZ, 0x33, !PT ;  /* 0x00000009ff269212 */ /* 0x000fe200078e33ff */
[----:B--2---:R-:W-:-:S04]  /*08a0*/  IMAD.MOV R35, RZ, RZ, -R5 ;  /* 0x000000ffff237224 */ /* 0x004fc800078e0a05 */
[----:B------:R-:W-:Y:S02]  /*08b0*/  IMAD.SHL.U32 R16, R38, 0x80, RZ ;  /* 0x0000008026107824 */ /* 0x000fe400078e00ff */
[----:B------:R-:W-:Y:S02]  /*08c0*/  IMAD R35, R35, R34, RZ ;  /* 0x0000002223237224 */ /* 0x000fe400078e02ff */
[----:B------:R-:W-:Y:S01]  /*08d0*/  IMAD.MOV R38, RZ, RZ, -R38 ;  /* 0x000000ffff267224 */ /* 0x000fe200078e0a26 */
[C---:B------:R-:W-:Y:S01]  /*08e0*/  LOP3.LUT R0, R16.reuse, R235, RZ, 0xfc, !PT ;  /* 0x000000eb10007212 */ /* 0x040fe200078efcff */
[----:B------:R-:W-:Y:S01]  /*08f0*/  IMAD.HI.U32 R35, R5, R35, R4 ;  /* 0x0000002305237227 */ /* 0x000fe200078e0004 */
[----:B------:R-:W-:Y:S02]  /*0900*/  LOP3.LUT R2, R16, 0x4, R235, 0xfe, !PT ;  /* 0x0000000410027812 */ /* 0x000fe400078efeeb */
[----:B------:R-:W-:Y:S01]  /*0910*/  IABS R39, R0 ;  /* 0x0000000000277213 */ /* 0x000fe20000000000 */
[----:B------:R-:W-:Y:S01]  /*0920*/  IMAD R38, R9, R38, R8 ;  /* 0x0000002609267224 */ /* 0x000fe200078e0208 */
[----:B------:R-:W-:-:S02]  /*0930*/  IABS R41, R2 ;  /* 0x0000000200297213 */ /* 0x000fc40000000000 */
[C-C-:B------:R-:W-:Y:S01]  /*0940*/  LOP3.LUT R3, R16.reuse, 0x8, R235.reuse, 0xfe, !PT ;  /* 0x0000000810037812 */ /* 0x140fe200078efeeb */
[C---:B------:R-:W-:Y:S01]  /*0950*/  IMAD.HI.U32 R4, R35.reuse, R39, RZ ;  /* 0x0000002723047227 */ /* 0x040fe200078e00ff */
[----:B------:R-:W-:Y:S02]  /*0960*/  LOP3.LUT R7, R16, 0x18, R235, 0xfe, !PT ;  /* 0x0000001810077812 */ /* 0x000fe400078efeeb */
[----:B------:R-:W-:Y:S01]  /*0970*/  IABS R43, R3 ;  /* 0x00000003002b7213 */ /* 0x000fe20000000000 */
[----:B------:R-:W-:Y:S01]  /*0980*/  IMAD.HI.U32 R5, R35, R41, RZ ;  /* 0x0000002923057227 */ /* 0x000fe200078e00ff */
[----:B------:R-:W-:-:S03]  /*0990*/  IABS R51, R7 ;  /* 0x0000000700337213 */ /* 0x000fc60000000000 */
[----:B------:R-:W-:Y:S01]  /*09a0*/  IMAD.MOV R6, RZ, RZ, -R4 ;  /* 0x000000ffff067224 */ /* 0x000fe200078e0a04 */
[----:B------:R-:W-:Y:S01]  /*09b0*/  LOP3.LUT R4, R16, 0xc, R235, 0xfe, !PT ;  /* 0x0000000c10047812 */ /* 0x000fe200078efeeb */
[----:B------:R-:W-:Y:S02]  /*09c0*/  IMAD.MOV R5, RZ, RZ, -R5 ;  /* 0x000000ffff057224 */ /* 0x000fe400078e0a05 */
[C---:B------:R-:W-:Y:S01]  /*09d0*/  IMAD R39, R34.reuse, R6, R39 ;  /* 0x0000000622277224 */ /* 0x040fe200078e0227 */
[----:B------:R-:W-:Y:S01]  /*09e0*/  IABS R45, R4 ;  /* 0x00000004002d7213 */ /* 0x000fe20000000000 */
[----:B------:R-:W-:Y:S01]  /*09f0*/  IMAD R41, R34, R5, R41 ;  /* 0x0000000522297224 */ /* 0x000fe200078e0229 */
[C-C-:B------:R-:W-:Y:S01]  /*0a00*/  LOP3.LUT R5, R16.reuse, 0x10, R235.reuse, 0xfe, !PT ;  /* 0x0000001010057812 */ /* 0x140fe200078efeeb */
[C---:B------:R-:W-:Y:S01]  /*0a10*/  IMAD.HI.U32 R8, R35.reuse, R43, RZ ;  /* 0x0000002b23087227 */ /* 0x040fe200078e00ff */
[----:B------:R-:W-:Y:S02]  /*0a20*/  LOP3.LUT R6, R16, 0x14, R235, 0xfe, !PT ;  /* 0x0000001410067812 */ /* 0x000fe400078efeeb */
[----:B------:R-:W-:Y:S01]  /*0a30*/  IABS R47, R5 ;  /* 0x00000005002f7213 */ /* 0x000fe20000000000 */
[----:B------:R-:W-:Y:S01]  /*0a40*/  IMAD.MOV R9, RZ, RZ, -R8 ;  /* 0x000000ffff097224 */ /* 0x000fe200078e0a08 */
[----:B------:R-:W-:Y:S01]  /*0a50*/  IABS R49, R6 ;  /* 0x0000000600317213 */ /* 0x000fe20000000000 */
[----:B------:R-:W-:Y:S01]  /*0a60*/  IMAD.HI.U32 R8, R35, R45, RZ ;  /* 0x0000002d23087227 */ /* 0x000fe200078e00ff */
[----:B------:R-:W-:-:S02]  /*0a70*/  ISETP.GT.U32.AND P1, PT, R34, R39, PT ;  /* 0x000000272200720c */ /* 0x000fc40003f24070 */
[C---:B------:R-:W-:Y:S01]  /*0a80*/  ISETP.GT.U32.AND P2, PT, R34.reuse, R41, PT ;  /* 0x000000292200720c */ /* 0x040fe20003f44070 */
[----:B------:R-:W-:Y:S02]  /*0a90*/  IMAD R43, R34, R9, R43 ;  /* 0x00000009222b7224 */ /* 0x000fe400078e022b */
[----:B------:R-:W-:-:S03]  /*0aa0*/  IMAD.HI.U32 R9, R35, R47, RZ ;  /* 0x0000002f23097227 */ /* 0x000fc600078e00ff */
[----:B------:R-:W-:Y:S01]  /*0ab0*/  ISETP.GT.U32.AND P3, PT, R34, R43, PT ;  /* 0x0000002b2200720c */ /* 0x000fe20003f64070 */
[----:B------:R-:W-:Y:S01]  /*0ac0*/  IMAD.MOV R12, RZ, RZ, -R8 ;  /* 0x000000ffff0c7224 */ /* 0x000fe200078e0a08 */
[----:B------:R-:W-:Y:S01]  /*0ad0*/  LOP3.LUT R8, R16, 0x1c, R235, 0xfe, !PT ;  /* 0x0000001c10087812 */ /* 0x000fe200078efeeb */
[----:B------:R-:W-:-:S03]  /*0ae0*/  IMAD.HI.U32 R10, R35, R49, RZ ;  /* 0x00000031230a7227 */ /* 0x000fc600078e00ff */
[----:B------:R-:W-:Y:S01]  /*0af0*/  IABS R53, R8 ;  /* 0x0000000800357213 */ /* 0x000fe20000000000 */
[----:B------:R-:W-:Y:S02]  /*0b00*/  IMAD.MOV R9, RZ, RZ, -R9 ;  /* 0x000000ffff097224 */ /* 0x000fe400078e0a09 */
[----:B------:R-:W-:-:S04]  /*0b10*/  IMAD.HI.U32 R11, R35, R51, RZ ;  /* 0x00000033230b7227 */ /* 0x000fc800078e00ff */
[----:B------:R-:W-:Y:S02]  /*0b20*/  IMAD.MOV R10, RZ, RZ, -R10 ;  /* 0x000000ffff0a7224 */ /* 0x000fe400078e0a0a */
[----:B------:R-:W-:Y:S01]  /*0b30*/  IMAD R47, R34, R9, R47 ;  /* 0x00000009222f7224 */ /* 0x000fe200078e022f */
[----:B------:R-:W-:Y:S01]  /*0b40*/  LOP3.LUT R9, R16, 0x20, R235, 0xfe, !PT ;  /* 0x0000002010097812 */ /* 0x000fe200078efeeb */
[----:B------:R-:W-:Y:S02]  /*0b50*/  IMAD.MOV R11, RZ, RZ, -R11 ;  /* 0x000000ffff0b7224 */ /* 0x000fe400078e0a0b */
[----:B------:R-:W-:Y:S01]  /*0b60*/  IMAD R49, R34, R10, R49 ;  /* 0x0000000a22317224 */ /* 0x000fe200078e0231 */
[----:B------:R-:W-:Y:S01]  /*0b70*/  LOP3.LUT R10, R16, 0x24, R235, 0xfe, !PT ;  /* 0x00000024100a7812 */ /* 0x000fe200078efeeb */
[C---:B------:R-:W-:Y:S01]  /*0b80*/  IMAD.HI.U32 R13, R35.reuse, R53, RZ ;  /* 0x00000035230d7227 */ /* 0x040fe200078e00ff */
[----:B------:R-:W-:Y:S02]  /*0b90*/  IABS R55, R9 ;  /* 0x0000000900377213 */ /* 0x000fe40000000000 */
[----:B------:R-:W-:Y:S01]  /*0ba0*/  IABS R57, R10 ;  /* 0x0000000a00397213 */ /* 0x000fe20000000000 */
[----:B------:R-:W-:Y:S01]  /*0bb0*/  IMAD R51, R34, R11, R51 ;  /* 0x0000000b22337224 */ /* 0x000fe200078e0233 */
[----:B------:R-:W-:Y:S01]  /*0bc0*/  LOP3.LUT R11, R16, 0x28, R235, 0xfe, !PT ;  /* 0x00000028100b7812 */ /* 0x000fe200078efeeb */
[----:B------:R-:W-:Y:S01]  /*0bd0*/  IMAD.MOV R14, RZ, RZ, -R13 ;  /* 0x000000ffff0e7224 */ /* 0x000fe200078e0a0d */
[C---:B------:R-:W-:Y:S01]  /*0be0*/  ISETP.GT.U32.AND P6, PT, R34.reuse, R49, PT ;  /* 0x000000312200720c */ /* 0x040fe20003fc4070 */
[----:B------:R-:W-:Y:S01]  /*0bf0*/  IMAD R45, R34, R12, R45 ;  /* 0x0000000c222d7224 */ /* 0x000fe200078e022d */
[----:B------:R-:W-:Y:S01]  /*0c00*/  IABS R59, R11 ;  /* 0x0000000b003b7213 */ /* 0x000fe20000000000 */
[----:B------:R-:W-:Y:S01]  /*0c10*/  IMAD.HI.U32 R13, R35, R55, RZ ;  /* 0x00000037230d7227 */ /* 0x000fe200078e00ff */
[----:B------:R-:W-:-:S02]  /*0c20*/  LOP3.LUT R12, R16, 0x2c, R235, 0xfe, !PT ;  /* 0x0000002c100c7812 */ /* 0x000fc400078efeeb */
[C---:B------:R-:W-:Y:S01]  /*0c30*/  ISETP.GT.U32.AND P0, PT, R34.reuse, R51, PT ;  /* 0x000000332200720c */ /* 0x040fe20003f04070 */
[C---:B------:R-:W-:Y:S01]  /*0c40*/  IMAD R53, R34.reuse, R14, R53 ;  /* 0x0000000e22357224 */ /* 0x040fe200078e0235 */
[----:B------:R-:W-:Y:S01]  /*0c50*/  IABS R61, R12 ;  /* 0x0000000c003d7213 */ /* 0x000fe20000000000 */
[C---:B------:R-:W-:Y:S01]  /*0c60*/  IMAD.HI.U32 R14, R35.reuse, R57, RZ ;  /* 0x00000039230e7227 */ /* 0x040fe200078e00ff */
[C---:B------:R-:W-:Y:S02]  /*0c70*/  ISETP.GT.U32.AND P4, PT, R34.reuse, R45, PT ;  /* 0x0000002d2200720c */ /* 0x040fe40003f84070 */
[----:B------:R-:W-:Y:S01]  /*0c80*/  ISETP.GT.U32.AND P5, PT, R34, R47, PT ;  /* 0x0000002f2200720c */ /* 0x000fe20003fa4070 */
[----:B------:R-:W-:Y:S01]  /*0c90*/  IMAD.MOV R18, RZ, RZ, -R13 ;  /* 0x000000ffff127224 */ /* 0x000fe200078e0a0d */
[----:B------:R-:W-:Y:S01]  /*0ca0*/  LOP3.LUT R13, R16, 0x30, R235, 0xfe, !PT ;  /* 0x00000030100d7812 */ /* 0x000fe200078efeeb */
[----:B------:R-:W-:-:S03]  /*0cb0*/  IMAD.HI.U32 R15, R35, R59, RZ ;  /* 0x0000003b230f7227 */ /* 0x000fc600078e00ff */
[----:B------:R-:W-:Y:S01]  /*0cc0*/  IABS R63, R13 ;  /* 0x0000000d003f7213 */ /* 0x000fe20000000000 */
[----:B------:R-:W-:Y:S02]  /*0cd0*/  IMAD.MOV R14, RZ, RZ, -R14 ;  /* 0x000000ffff0e7224 */ /* 0x000fe400078e0a0e */
[----:B------:R-:W-:Y:S02]  /*0ce0*/  IMAD.MOV R15, RZ, RZ, -R15 ;  /* 0x000000ffff0f7224 */ /* 0x000fe400078e0a0f */
[----:B------:R-:W-:Y:S01]  /*0cf0*/  IMAD R57, R34, R14, R57 ;  /* 0x0000000e22397224 */ /* 0x000fe200078e0239 */
[----:B------:R-:W-:Y:S01]  /*0d00*/  LOP3.LUT R14, R16, 0x34, R235, 0xfe, !PT ;  /* 0x00000034100e7812 */ /* 0x000fe200078efeeb */
[----:B------:R-:W-:-:S03]  /*0d10*/  IMAD.HI.U32 R17, R35, R61, RZ ;  /* 0x0000003d23117227 */ /* 0x000fc600078e00ff */
[----:B------:R-:W-:Y:S01]  /*0d20*/  IABS R65, R14 ;  /* 0x0000000e00417213 */ /* 0x000fe20000000000 */
[C---:B------:R-:W-:Y:S02]  /*0d30*/  IMAD R55, R34.reuse, R18, R55 ;  /* 0x0000001222377224 */ /* 0x040fe400078e0237 */
[----:B------:R-:W-:Y:S01]  /*0d40*/  IMAD R59, R34, R15, R59 ;  /* 0x0000000f223b7224 */ /* 0x000fe200078e023b */
[C---:B------:R-:W-:Y:S01]  /*0d50*/  LOP3.LUT R15, R16.reuse, 0x38, R235, 0xfe, !PT ;  /* 0x00000038100f7812 */ /* 0x040fe200078efeeb */
[----:B------:R-:W-:Y:S01]  /*0d60*/  IMAD.MOV R17, RZ, RZ, -R17 ;  /* 0x000000ffff117224 */ /* 0x000fe200078e0a11 */
[----:B------:R-:W-:Y:S01]  /*0d70*/  LOP3.LUT R16, R16, 0x3c, R235, 0xfe, !PT ;  /* 0x0000003c10107812 */ /* 0x000fe200078efeeb */
[----:B------:R-:W-:Y:S01]  /*0d80*/  IMAD.HI.U32 R18, R35, R63, RZ ;  /* 0x0000003f23127227 */ /* 0x000fe200078e00ff */
[----:B------:R-:W-:Y:S02]  /*0d90*/  IABS R67, R15 ;  /* 0x0000000f00437213 */ /* 0x000fe40000000000 */
[----:B------:R-:W-:Y:S01]  /*0da0*/  IABS R69, R16 ;  /* 0x0000001000457213 */ /* 0x000fe20000000000 */
[----:B------:R-:W-:Y:S01]  /*0db0*/  IMAD R61, R34, R17, R61 ;  /* 0x00000011223d7224 */ /* 0x000fe200078e023d */
[----:B------:R-:W-:Y:S01]  /*0dc0*/  LOP3.LUT R17, R0, 0x40, RZ, 0xfc, !PT ;  /* 0x0000004000117812 */ /* 0x000fe200078efcff */
[----:B------:R-:W-:-:S02]  /*0dd0*/  IMAD.MOV R19, RZ, RZ, -R18 ;  /* 0x000000ffff137224 */ /* 0x000fc400078e0a12 */
[----:B------:R-:W-:Y:S01]  /*0de0*/  IMAD.HI.U32 R18, R35, R65, RZ ;  /* 0x0000004123127227 */ /* 0x000fe200078e00ff */
[----:B------:R-:W-:-:S03]  /*0df0*/  IABS R71, R17 ;  /* 0x0000001100477213 */ /* 0x000fc60000000000 */
[----:B------:R-:W-:Y:S02]  /*0e00*/  IMAD R63, R34, R19, R63 ;  /* 0x00000013223f7224 */ /* 0x000fe400078e023f */
[----:B------:R-:W-:-:S04]  /*0e10*/  IMAD.HI.U32 R19, R35, R67, RZ ;  /* 0x0000004323137227 */ /* 0x000fc800078e00ff */
[----:B------:R-:W-:Y:S01]  /*0e20*/  IMAD.MOV R22, RZ, RZ, -R18 ;  /* 0x000000ffff167224 */ /* 0x000fe200078e0a12 */
[----:B------:R-:W-:Y:S01]  /*0e30*/  LOP3.LUT R18, R0, 0x44, RZ, 0xfc, !PT ;  /* 0x0000004400127812 */ /* 0x000fe200078efcff */
[----:B------:R-:W-:-:S03]  /*0e40*/  IMAD.HI.U32 R20, R35, R69, RZ ;  /* 0x0000004523147227 */ /* 0x000fc600078e00ff */
[----:B------:R-:W-:Y:S01]  /*0e50*/  IABS R73, R18 ;  /* 0x0000001200497213 */ /* 0x000fe20000000000 */
[----:B------:R-:W-:Y:S02]  /*0e60*/  IMAD.MOV R19, RZ, RZ, -R19 ;  /* 0x000000ffff137224 */ /* 0x000fe400078e0a13 */
[----:B------:R-:W-:-:S04]  /*0e70*/  IMAD.HI.U32 R21, R35, R71, RZ ;  /* 0x0000004723157227 */ /* 0x000fc800078e00ff */
[----:B------:R-:W-:Y:S02]  /*0e80*/  IMAD.MOV R20, RZ, RZ, -R20 ;  /* 0x000000ffff147224 */ /* 0x000fe400078e0a14 */
[----:B------:R-:W-:Y:S01]  /*0e90*/  IMAD R67, R34, R19, R67 ;  /* 0x0000001322437224 */ /* 0x000fe200078e0243 */
[----:B------:R-:W-:Y:S01]  /*0ea0*/  LOP3.LUT R19, R0, 0x48, RZ, 0xfc, !PT ;  /* 0x0000004800137812 */ /* 0x000fe200078efcff */
[----:B------:R-:W-:Y:S02]  /*0eb0*/  IMAD.MOV R21, RZ, RZ, -R21 ;  /* 0x000000ffff157224 */ /* 0x000fe400078e0a15 */
[----:B------:R-:W-:Y:S01]  /*0ec0*/  IMAD R69, R34, R20, R69 ;  /* 0x0000001422457224 */ /* 0x000fe200078e0245 */
[----:B------:R-:W-:Y:S01]  /*0ed0*/  LOP3.LUT R20, R0, 0x4c, RZ, 0xfc, !PT ;  /* 0x0000004c00147812 */ /* 0x000fe200078efcff */
[C---:B------:R-:W-:Y:S01]  /*0ee0*/  IMAD.HI.U32 R23, R35.reuse, R73, RZ ;  /* 0x0000004923177227 */ /* 0x040fe200078e00ff */
[----:B------:R-:W-:Y:S02]  /*0ef0*/  IABS R75, R19 ;  /* 0x00000013004b7213 */ /* 0x000fe40000000000 */
[----:B------:R-:W-:Y:S01]  /*0f00*/  IABS R77, R20 ;  /* 0x00000014004d7213 */ /* 0x000fe20000000000 */
[----:B------:R-:W-:Y:S01]  /*0f10*/  IMAD R71, R34, R21, R71 ;  /* 0x0000001522477224 */ /* 0x000fe200078e0247 */
[----:B------:R-:W-:Y:S01]  /*0f20*/  LOP3.LUT R21, R0, 0x50, RZ, 0xfc, !PT ;  /* 0x0000005000157812 */ /* 0x000fe200078efcff */
[----:B------:R-:W-:Y:S01]  /*0f30*/  IMAD R65, R34, R22, R65 ;  /* 0x0000001622417224 */ /* 0x000fe200078e0241 */
[----:B------:R-:W-:Y:S01]  /*0f40*/  LOP3.LUT R22, R0, 0x54, RZ, 0xfc, !PT ;  /* 0x0000005400167812 */ /* 0x000fe200078efcff */
[----:B------:R-:W-:Y:S01]  /*0f50*/  IMAD.MOV R24, RZ, RZ, -R23 ;  /* 0x000000ffff187224 */ /* 0x000fe200078e0a17 */
[----:B------:R-:W-:Y:S01]  /*0f60*/  IABS R79, R21 ;  /* 0x00000015004f7213 */ /* 0x000fe20000000000 */
        /* <DEDUP_REMOVED lines=16> */
[----:B------:R-:W-:Y:S01]  /*1070*/  IMAD R81, R34, R26, R81 ;  /* 0x0000001a22517224 */ /* 0x000fe200078e0251 */
[----:B------:R-:W-:Y:S01]  /*1080*/  IABS R85, R24 ;  /* 0x0000001800557213 */ /* 0x000fe20000000000 */
[----:B------:R-:W-:Y:S01]  /*1090*/  IMAD.HI.U32 R28, R35, R83, RZ ;  /* 0x00000053231c7227 */ /* 0x000fe200078e00ff */
[----:B------:R-:W-:-:S02]  /*10a0*/  LOP3.LUT R26, R0, 0x64, RZ, 0xfc, !PT ;  /* 0x00000064001a7812 */ /* 0x000fc400078efcff */
[----:B------:R-:W-:Y:S01]  /*10b0*/  IABS R87, R25 ;  /* 0x0000001900577213 */ /* 0x000fe20000000000 */
[----:B------:R-:W-:Y:S01]  /*10c0*/  IMAD R75, R34, R27, R75 ;  /* 0x0000001b224b7224 */ /* 0x000fe200078e024b */
[----:B------:R-:W-:Y:S01]  /*10d0*/  LOP3.LUT R27, R0, 0x68, RZ, 0xfc, !PT ;  /* 0x00000068001b7812 */ /* 0x000fe200078efcff */
[----:B------:R-:W-:Y:S01]  /*10e0*/  IMAD.MOV R29, RZ, RZ, -R28 ;  /* 0x000000ffff1d7224 */ /* 0x000fe200078e0a1c */
[----:B------:R-:W-:Y:S01]  /*10f0*/  IABS R89, R26 ;  /* 0x0000001a00597213 */ /* 0x000fe20000000000 */
[----:B------:R-:W-:Y:S01]  /*1100*/  IMAD.HI.U32 R28, R35, R85, RZ ;  /* 0x00000055231c7227 */ /* 0x000fe200078e00ff */
[----:B------:R-:W-:-:S03]  /*1110*/  IABS R91, R27 ;  /* 0x0000001b005b7213 */ /* 0x000fc60000000000 */
[--C-:B------:R-:W-:Y:S01]  /*1120*/  @!P3 IMAD.IADD R43, R43, 0x1, -R34.reuse ;  /* 0x000000012b2bb824 */ /* 0x100fe200078e0a22 */
[C---:B------:R-:W-:Y:S01]  /*1130*/  ISETP.GT.U32.AND P3, PT, R34.reuse, R57, PT ;  /* 0x000000392200720c */ /* 0x040fe20003f64070 */
[C---:B------:R-:W-:Y:S02]  /*1140*/  IMAD R83, R34.reuse, R29, R83 ;  /* 0x0000001d22537224 */ /* 0x040fe400078e0253 */
[----:B------:R-:W-:Y:S01]  /*1150*/  @!P1 IMAD.IADD R39, R39, 0x1, -R34 ;  /* 0x0000000127279824 */ /* 0x000fe200078e0a22 */
[----:B------:R-:W-:Y:S01]  /*1160*/  ISETP.GT.U32.AND P1, PT, R34, R53, PT ;  /* 0x000000352200720c */ /* 0x000fe20003f24070 */
[----:B------:R-:W-:-:S04]  /*1170*/  IMAD.HI.U32 R29, R35, R87, RZ ;  /* 0x00000057231d7227 */ /* 0x000fc800078e00ff */
[----:B------:R-:W-:Y:S01]  /*1180*/  IMAD.MOV R32, RZ, RZ, -R28 ;  /* 0x000000ffff207224 */ /* 0x000fe200078e0a1c */
[----:B------:R-:W-:Y:S01]  /*1190*/  LOP3.LUT R28, R0, 0x6c, RZ, 0xfc, !PT ;  /* 0x0000006c001c7812 */ /* 0x000fe200078efcff */
[----:B------:R-:W-:-:S03]  /*11a0*/  IMAD.HI.U32 R30, R35, R89, RZ ;  /* 0x00000059231e7227 */ /* 0x000fc600078e00ff */
[----:B------:R-:W-:Y:S01]  /*11b0*/  IABS R93, R28 ;  /* 0x0000001c005d7213 */ /* 0x000fe20000000000 */
[----:B------:R-:W-:Y:S01]  /*11c0*/  @!P0 IMAD.IADD R51, R51, 0x1, -R34 ;  /* 0x0000000133338824 */ /* 0x000fe200078e0a22 */
[----:B------:R-:W-:Y:S01]  /*11d0*/  ISETP.GT.U32.AND P0, PT, R34, R39, PT ;  /* 0x000000272200720c */ /* 0x000fe20003f04070 */
[----:B------:R-:W-:Y:S02]  /*11e0*/  IMAD.MOV R29, RZ, RZ, -R29 ;  /* 0x000000ffff1d7224 */ /* 0x000fe400078e0a1d */
[----:B------:R-:W-:-:S04]  /*11f0*/  IMAD.HI.U32 R31, R35, R91, RZ ;  /* 0x0000005b231f7227 */ /* 0x000fc800078e00ff */
[----:B------:R-:W-:Y:S02]  /*1200*/  IMAD.MOV R30, RZ, RZ, -R30 ;  /* 0x000000ffff1e7224 */ /* 0x000fe400078e0a1e */
[----:B------:R-:W-:Y:S01]  /*1210*/  IMAD R87, R34, R29, R87 ;  /* 0x0000001d22577224 */ /* 0x000fe200078e0257 */
[----:B------:R-:W-:Y:S01]  /*1220*/  LOP3.LUT R29, R0, 0x70, RZ, 0xfc, !PT ;  /* 0x00000070001d7812 */ /* 0x000fe200078efcff */
[--C-:B------:R-:W-:Y:S01]  /*1230*/  @!P2 IMAD.IADD R41, R41, 0x1, -R34.reuse ;  /* 0x000000012929a824 */ /* 0x100fe200078e0a22 */
[C---:B------:R-:W-:Y:S01]  /*1240*/  ISETP.GT.U32.AND P2, PT, R34.reuse, R55, PT ;  /* 0x000000372200720c */ /* 0x040fe20003f44070 */
[----:B------:R-:W-:Y:S01]  /*1250*/  @!P4 IMAD.IADD R45, R45, 0x1, -R34 ;  /* 0x000000012d2dc824 */ /* 0x000fe200078e0a22 */
[----:B------:R-:W-:Y:S01]  /*1260*/  IABS R95, R29 ;  /* 0x0000001d005f7213 */ /* 0x000fe20000000000 */
[----:B------:R-:W-:Y:S01]  /*1270*/  IMAD.MOV R31, RZ, RZ, -R31 ;  /* 0x000000ffff1f7224 */ /* 0x000fe200078e0a1f */
[C---:B------:R-:W-:Y:S01]  /*1280*/  ISETP.GT.U32.AND P4, PT, R34.reuse, R59, PT ;  /* 0x0000003b2200720c */ /* 0x040fe20003f84070 */
[----:B------:R-:W-:Y:S01]  /*1290*/  IMAD R89, R34, R30, R89 ;  /* 0x0000001e22597224 */ /* 0x000fe200078e0259 */
[----:B------:R-:W-:Y:S01]  /*12a0*/  LOP3.LUT R30, R0, 0x74, RZ, 0xfc, !PT ;  /* 0x00000074001e7812 */ /* 0x000fe200078efcff */
[----:B------:R-:W-:-:S03]  /*12b0*/  IMAD.HI.U32 R36, R35, R93, RZ ;  /* 0x0000005d23247227 */ /* 0x000fc600078e00ff */
[----:B------:R-:W-:Y:S01]  /*12c0*/  IABS R97, R30 ;  /* 0x0000001e00617213 */ /* 0x000fe20000000000 */
[----:B------:R-:W-:Y:S01]  /*12d0*/  @!P3 IMAD.IADD R57, R57, 0x1, -R34 ;  /* 0x000000013939b824 */ /* 0x000fe200078e0a22 */
[C---:B------:R-:W-:Y:S01]  /*12e0*/  ISETP.GT.U32.AND P3, PT, R34.reuse, R45, PT ;  /* 0x0000002d2200720c */ /* 0x040fe20003f64070 */
[----:B------:R-:W-:Y:S01]  /*12f0*/  IMAD R91, R34, R31, R91 ;  /* 0x0000001f225b7224 */ /* 0x000fe200078e025b */
[----:B------:R-:W-:Y:S01]  /*1300*/  LOP3.LUT R31, R0, 0x78, RZ, 0xfc, !PT ;  /* 0x00000078001f7812 */ /* 0x000fe200078efcff */
[----:B------:R-:W-:Y:S01]  /*1310*/  IMAD R85, R34, R32, R85 ;  /* 0x0000002022557224 */ /* 0x000fe200078e0255 */
[----:B------:R-:W-:Y:S01]  /*1320*/  LOP3.LUT R32, R0, 0x7c, RZ, 0xfc, !PT ;  /* 0x0000007c00207812 */ /* 0x000fe200078efcff */
[----:B------:R-:W-:Y:S01]  /*1330*/  IMAD.MOV R37, RZ, RZ, -R36 ;  /* 0x000000ffff257224 */ /* 0x000fe200078e0a24 */
[----:B------:R-:W-:Y:S01]  /*1340*/  IABS R99, R31 ;  /* 0x0000001f00637213 */ /* 0x000fe20000000000 */
[----:B------:R-:W-:Y:S01]  /*1350*/  @!P0 IMAD.IADD R39, R39, 0x1, -R34 ;  /* 0x0000000127278824 */ /* 0x000fe200078e0a22 */
[----:B------:R-:W-:Y:S01]  /*1360*/  ISETP.GT.U32.AND P0, PT, R34, R51, PT ;  /* 0x000000332200720c */ /* 0x000fe20003f04070 */
[----:B------:R-:W-:Y:S01]  /*1370*/  IMAD.HI.U32 R36, R35, R95, RZ ;  /* 0x0000005f23247227 */ /* 0x000fe200078e00ff */
[----:B------:R-:W-:-:S03]  /*1380*/  IABS R101, R32 ;  /* 0x0000002000657213 */ /* 0x000fc60000000000 */
[----:B------:R-:W-:Y:S02]  /*1390*/  IMAD R93, R34, R37, R93 ;  /* 0x00000025225d7224 */ /* 0x000fe400078e025d */
[----:B------:R-:W-:-:S04]  /*13a0*/  IMAD.HI.U32 R37, R35, R97, RZ ;  /* 0x0000006123257227 */ /* 0x000fc800078e00ff */
[----:B------:R-:W-:Y:S02]  /*13b0*/  IMAD.MOV R40, RZ, RZ, -R36 ;  /* 0x000000ffff287224 */ /* 0x000fe400078e0a24 */
[----:B------:R-:W-:Y:S01]  /*13c0*/  @!P2 IMAD.IADD R55, R55, 0x1, -R34 ;  /* 0x000000013737a824 */ /* 0x000fe200078e0a22 */
[----:B------:R-:W-:Y:S01]  /*13d0*/  ISETP.GT.U32.AND P2, PT, R34, R43, PT ;  /* 0x0000002b2200720c */ /* 0x000fe20003f44070 */
[----:B------:R-:W-:-:S04]  /*13e0*/  IMAD.HI.U32 R36, R35, R99, RZ ;  /* 0x0000006323247227 */ /* 0x000fc800078e00ff */
[----:B------:R-:W-:Y:S02]  /*13f0*/  IMAD.MOV R37, RZ, RZ, -R37 ;  /* 0x000000ffff257224 */ /* 0x000fe400078e0a25 */
[----:B------:R-:W-:-:S04]  /*1400*/  IMAD.HI.U32 R35, R35, R101, RZ ;  /* 0x0000006523237227 */ /* 0x000fc800078e00ff */
[--C-:B------:R-:W-:Y:S01]  /*1410*/  @!P3 IMAD.IADD R45, R45, 0x1, -R34.reuse ;  /* 0x000000012d2db824 */ /* 0x100fe200078e0a22 */
[C---:B------:R-:W-:Y:S01]  /*1420*/  ISETP.GT.U32.AND P3, PT, R34.reuse, R57, PT ;  /* 0x000000392200720c */ /* 0x040fe20003f64070 */
[C---:B------:R-:W-:Y:S02]  /*1430*/  IMAD R97, R34.reuse, R37, R97 ;  /* 0x0000002522617224 */ /* 0x040fe400078e0261 */
[----:B------:R-:W-:Y:S02]  /*1440*/  IMAD.MOV R37, RZ, RZ, -R35 ;  /* 0x000000ffff257224 */ /* 0x000fe400078e0a23 */
[--C-:B------:R-:W-:Y:S01]  /*1450*/  @!P0 IMAD.IADD R51, R51, 0x1, -R34.reuse ;  /* 0x0000000133338824 */ /* 0x100fe200078e0a22 */
[C---:B------:R-:W-:Y:S01]  /*1460*/  ISETP.GT.U32.AND P0, PT, R34.reuse, R65, PT ;  /* 0x000000412200720c */ /* 0x040fe20003f04070 */
[----:B------:R-:W-:Y:S02]  /*1470*/  IMAD R101, R34, R37, R101 ;  /* 0x0000002522657224 */ /* 0x000fe400078e0265 */
[----:B------:R-:W-:-:S02]  /*1480*/  @!P6 IMAD.IADD R49, R49, 0x1, -R34 ;  /* 0x000000013131e824 */ /* 0x000fc400078e0a22 */
[--C-:B------:R-:W-:Y:S01]  /*1490*/  @!P2 IMAD.IADD R43, R43, 0x1, -R34.reuse ;  /* 0x000000012b2ba824 */ /* 0x100fe200078e0a22 */
[C---:B------:R-:W-:Y:S01]  /*14a0*/  ISETP.GT.U32.AND P6, PT, R34.reuse, R101, PT ;  /* 0x000000652200720c */ /* 0x040fe20003fc4070 */
        /* <DEDUP_REMOVED lines=8> */
[C---:B------:R-:W-:Y:S01]  /*1530*/  IMAD R95, R34.reuse, R40, R95 ;  /* 0x00000028225f7224 */ /* 0x040fe200078e025f */
        /* <DEDUP_REMOVED lines=11> */
[----:B------:R-:W-:Y:S01]  /*15f0*/  @!P0 IMAD.IADD R79, R79, 0x1, -R34 ;  /* 0x000000014f4f8824 */ /* 0x000fe200078e0a22 */
[----:B------:R-:W-:Y:S01]  /*1600*/  ISETP.GT.U32.AND P0, PT, R34, R91, PT ;  /* 0x0000005b2200720c */ /* 0x000fe20003f04070 */
[----:B------:R-:W-:-:S02]  /*1610*/  IMAD.MOV.U32 R40, RZ, RZ, R42 ;  /* 0x000000ffff287224 */ /* 0x000fc400078e002a */
        /* <DEDUP_REMOVED lines=12> */
[----:B------:R-:W1:Y:S01]  /*16e0*/  I2F.RP R35, R40 ;  /* 0x0000002800237306 */ /* 0x000e620000209400 */
[----:B------:R-:W-:Y:S01]  /*16f0*/  @!P4 IMAD.IADD R47, R47, 0x1, -R34 ;  /* 0x000000012f2fc824 */ /* 0x000fe200078e0a22 */
[----:B------:R-:W-:Y:S01]  /*1700*/  ISETP.GT.U32.AND P4, PT, R34, R61, PT ;  /* 0x0000003d2200720c */ /* 0x000fe20003f84070 */
[----:B------:R-:W-:-:S02]  /*1710*/  IMAD.MOV R36, RZ, RZ, -R36 ;  /* 0x000000ffff247224 */ /* 0x000fc400078e0a24 */
        /* <DEDUP_REMOVED lines=8> */
[--C-:B------:R-:W-:Y:S02]  /*17a0*/  @!P0 IMAD.IADD R65, R65, 0x1, -R34.reuse ;  /* 0x0000000141418824 */ /* 0x100fe400078e0a22 */
        /* <DEDUP_REMOVED lines=10> */
[----:B-1----:R-:W1:Y:S01]  /*1850*/  MUFU.RCP R35, R35 ;  /* 0x0000002300237308 */ /* 0x002e620000001000 */
        /* <DEDUP_REMOVED lines=13> */
[----:B------:R-:W-:Y:S01]  /*1930*/  ISETP.GT.U32.AND P3, PT, R34, R89, PT ;  /* 0x000000592200720c */ /* 0x000fe20003f64070 */
[--C-:B------:R-:W-:Y:S01]  /*1940*/  @!P4 IMAD.IADD R75, R75, 0x1, -R34.reuse ;  /* 0x000000014b4bc824 */ /* 0x100fe200078e0a22 */
[----:B-1----:R-:W-:Y:S01]  /*1950*/  IADD3 R35, R35, 0xffffffe, RZ ;  /* 0x0ffffffe23237810 */ /* 0x002fe20007ffe0ff */
[--C-:B------:R-:W-:Y:S01]  /*1960*/  @!P5 IMAD.IADD R99, R99, 0x1, -R34.reuse ;  /* 0x000000016363d824 */ /* 0x100fe200078e0a22 */
[----:B------:R-:W-:Y:S01]  /*1970*/  ISETP.GE.AND P4, PT, R235, c[0x0][0x180], PT ;  /* 0x00006000eb007a0c */ /* 0x000fe20003f86270 */
[--C-:B------:R-:W-:Y:S01]  /*1980*/  @!P0 IMAD.IADD R83, R83, 0x1, -R34.reuse ;  /* 0x0000000153538824 */ /* 0x100fe200078e0a22 */
[----:B------:R-:W-:Y:S01]  /*1990*/  ISETP.GE.AND P0, PT, R2, RZ, PT ;  /* 0x000000ff0200720c */ /* 0x000fe20003f06270 */
[----:B------:R1:W2:Y:S01]  /*19a0*/  F2I.FTZ.U32.TRUNC.NTZ R37, R35 ;  /* 0x0000002300257305 */ /* 0x0002a2000021f000 */
[----:B------:R-:W-:Y:S01]  /*19b0*/  ISETP.GE.AND P5, PT, R236, UR8, PT ;  /* 0x00000008ec007c0c */ /* 0x000fe2000bfa6270 */
[--C-:B------:R-:W-:Y:S01]  /*19c0*/  @!P1 IMAD.IADD R81, R81, 0x1, -R34.reuse ;  /* 0x0000000151519824 */ /* 0x100fe200078e0a22 */
[----:B------:R-:W-:Y:S01]  /*19d0*/  SEL R42, R177, RZ, !P4 ;  /* 0x000000ffb12a7207 */ /* 0x000fe20006000000 */
[--C-:B------:R-:W-:Y:S01]  /*19e0*/  @!P2 IMAD.IADD R77, R77, 0x1, -R34.reuse ;  /* 0x000000014d4da824 */ /* 0x100fe200078e0a22 */
[----:B------:R-:W-:Y:S01]  /*19f0*/  ISETP.GT.U32.AND P2, PT, R34, R87, PT ;  /* 0x000000572200720c */ /* 0x000fe20003f44070 */
[--C-:B------:R-:W-:Y:S01]  /*1a00*/  @!P3 IMAD.IADD R89, R89, 0x1, -R34.reuse ;  /* 0x000000015959b824 */ /* 0x100fe200078e0a22 */
[----:B------:R-:W-:Y:S01]  /*1a10*/  ISETP.GE.AND P3, PT, R5, RZ, PT ;  /* 0x000000ff0500720c */ /* 0x000fe20003f66270 */
[----:B------:R-:W-:Y:S01]  /*1a20*/  @!P6 IMAD.IADD R63, R63, 0x1, -R34 ;  /* 0x000000013f3fe824 */ /* 0x000fe200078e0a22 */
[----:B------:R-:W-:Y:S01]  /*1a30*/  PLOP3.LUT P4, PT, PT, PT, UP1, 0x80, 0x0 ;  /* 0x000000000000781c */ /* 0x000fe20003f8f018 */
[----:B------:R-:W-:Y:S01]  /*1a40*/  IMAD.IADD R33, R33, 0x1, R38 ;  /* 0x0000000121217824 */ /* 0x000fe200078e0226 */
[----:B-1----:R-:W-:Y:S01]  /*1a50*/  SEL R35, RZ, 0x4, P5 ;  /* 0x00000004ff237807 */ /* 0x002fe20002800000 */
[----:B------:R-:W-:Y:S01]  /*1a60*/  @!P0 IMAD.MOV R41, RZ, RZ, -R41 ;  /* 0x000000ffff298224 */ /* 0x000fe200078e0a29 */
[----:B------:R-:W-:Y:S01]  /*1a70*/  ISETP.GE.AND P0, PT, R8, RZ, PT ;  /* 0x000000ff0800720c */ /* 0x000fe20003f06270 */
[----:B------:R-:W-:Y:S01]  /*1a80*/  IMAD.MOV.U32 R36, RZ, RZ, RZ ;  /* 0x000000ffff247224 */ /* 0x000fe200078e00ff */
[----:B------:R-:W-:Y:S01]  /*1a90*/  ISETP.GT.U32.AND P5, PT, R34, R91, PT ;  /* 0x0000005b2200720c */ /* 0x000fe20003fa4070 */
[----:B--2---:R-:W-:Y:S01]  /*1aa0*/  IMAD.MOV R103, RZ, RZ, -R37 ;  /* 0x000000ffff677224 */ /* 0x004fe200078e0a25 */
[----:B------:R-:W-:Y:S01]  /*1ab0*/  SEL R35, R35, RZ, P4 ;  /* 0x000000ff23237207 */ /* 0x000fe20002000000 */
[----:B------:R-:W-:Y:S01]  /*1ac0*/  @!P2 IMAD.IADD R87, R87, 0x1, -R34 ;  /* 0x000000015757a824 */ /* 0x000fe200078e0a22 */
[----:B------:R-:W-:Y:S01]  /*1ad0*/  ISETP.GE.AND P4, PT, R0, RZ, PT ;  /* 0x000000ff0000720c */ /* 0x000fe20003f86270 */
[----:B------:R-:W-:Y:S01]  /*1ae0*/  @!P3 IMAD.MOV R47, RZ, RZ, -R47 ;  /* 0x000000ffff2fb224 */ /* 0x000fe200078e0a2f */
[----:B------:R-:W-:Y:S01]  /*1af0*/  ISETP.GT.U32.AND P1, PT, R34, R93, PT ;  /* 0x0000005d2200720c */ /* 0x000fe20003f24070 */
[----:B------:R-:W-:Y:S01]  /*1b00*/  IMAD R103, R103, R40, RZ ;  /* 0x0000002867677224 */ /* 0x000fe200078e02ff */
[----:B------:R-:W-:Y:S01]  /*1b10*/  ISETP.GE.AND P2, PT, R4, RZ, PT ;  /* 0x000000ff0400720c */ /* 0x000fe20003f46270 */
[----:B------:R-:W-:Y:S01]  /*1b20*/  IMAD R33, R33, 0x40, R236 ;  /* 0x0000004021217824 */ /* 0x000fe200078e02ec */
[----:B------:R-:W-:Y:S01]  /*1b30*/  ISETP.GT.U32.AND P6, PT, R34, R71, PT ;  /* 0x000000472200720c */ /* 0x000fe20003fc4070 */
[----:B------:R-:W-:Y:S01]  /*1b40*/  @!P0 IMAD.MOV R53, RZ, RZ, -R53 ;  /* 0x000000ffff358224 */ /* 0x000fe200078e0a35 */
[----:B------:R-:W-:Y:S01]  /*1b50*/  ISETP.GE.AND P3, PT, R11, RZ, PT ;  /* 0x000000ff0b00720c */ /* 0x000fe20003f66270 */
[----:B------:R-:W-:Y:S01]  /*1b60*/  @!P5 IMAD.IADD R91, R91, 0x1, -R34 ;  /* 0x000000015b5bd824 */ /* 0x000fe200078e0a22 */
[----:B------:R-:W-:Y:S01]  /*1b70*/  ISETP.GE.AND P0, PT, R14, RZ, PT ;  /* 0x000000ff0e00720c */ /* 0x000fe20003f06270 */
[----:B------:R-:W-:Y:S01]  /*1b80*/  IMAD.HI.U32 R36, R37, R103, R36 ;  /* 0x0000006725247227 */ /* 0x000fe200078e0024 */
[----:B------:R-:W-:-:S02]  /*1b90*/  ISETP.GE.AND P5, PT, R6, RZ, PT ;  /* 0x000000ff0600720c */ /* 0x000fc40003fa6270 */
[----:B------:R-:W-:Y:S01]  /*1ba0*/  IABS R37, R33 ;  /* 0x0000002100257213 */ /* 0x000fe20000000000 */
[----:B------:R-:W-:Y:S01]  /*1bb0*/  @!P4 IMAD.MOV R39, RZ, RZ, -R39 ;  /* 0x000000ffff27c224 */ /* 0x000fe200078e0a27 */
[----:B------:R-:W-:Y:S01]  /*1bc0*/  ISETP.GE.AND P4, PT, R7, RZ, PT ;  /* 0x000000ff0700720c */ /* 0x000fe20003f86270 */
[--C-:B------:R-:W-:Y:S01]  /*1bd0*/  @!P1 IMAD.IADD R93, R93, 0x1, -R34.reuse ;  /* 0x000000015d5d9824 */ /* 0x100fe200078e0a22 */
[----:B------:R-:W-:Y:S01]  /*1be0*/  ISETP.GT.U32.AND P1, PT, R34, R67, PT ;  /* 0x000000432200720c */ /* 0x000fe20003f24070 */
[----:B------:R-:W-:Y:S01]  /*1bf0*/  @!P2 IMAD.MOV R45, RZ, RZ, -R45 ;  /* 0x000000ffff2da224 */ /* 0x000fe200078e0a2d */
[----:B------:R-:W-:Y:S01]  /*1c00*/  ISETP.GE.AND P2, PT, R10, RZ, PT ;  /* 0x000000ff0a00720c */ /* 0x000fe20003f46270 */
[--C-:B------:R-:W-:Y:S01]  /*1c10*/  @!P6 IMAD.IADD R71, R71, 0x1, -R34.reuse ;  /* 0x000000014747e824 */ /* 0x100fe200078e0a22 */
[----:B------:R-:W-:Y:S01]  /*1c20*/  ISETP.GT.U32.AND P6, PT, R34, R81, PT ;  /* 0x000000512200720c */ /* 0x000fe20003fc4070 */
[----:B------:R-:W-:Y:S01]  /*1c30*/  @!P3 IMAD.MOV R59, RZ, RZ, -R59 ;  /* 0x000000ffff3bb224 */ /* 0x000fe200078e0a3b */
[----:B------:R-:W-:Y:S01]  /*1c40*/  ISETP.GE.AND P3, PT, R17, RZ, PT ;  /* 0x000000ff1100720c */ /* 0x000fe20003f66270 */
[----:B------:R-:W-:Y:S01]  /*1c50*/  @!P0 IMAD.MOV R65, RZ, RZ, -R65 ;  /* 0x000000ffff418224 */ /* 0x000fe200078e0a41 */
[----:B------:R-:W-:Y:S01]  /*1c60*/  ISETP.GE.AND P0, PT, R20, RZ, PT ;  /* 0x000000ff1400720c */ /* 0x000fe20003f06270 */
[----:B------:R-:W-:Y:S01]  /*1c70*/  @!P5 IMAD.MOV R49, RZ, RZ, -R49 ;  /* 0x000000ffff31d224 */ /* 0x000fe200078e0a31 */
[----:B------:R-:W-:Y:S01]  /*1c80*/  ISETP.GE.AND P5, PT, R12, RZ, PT ;  /* 0x000000ff0c00720c */ /* 0x000fe20003fa6270 */
[----:B------:R-:W-:Y:S01]  /*1c90*/  @!P4 IMAD.MOV R51, RZ, RZ, -R51 ;  /* 0x000000ffff33c224 */ /* 0x000fe200078e0a33 */
[----:B------:R-:W-:Y:S01]  /*1ca0*/  ISETP.GE.AND P4, PT, R13, RZ, PT ;  /* 0x000000ff0d00720c */ /* 0x000fe20003f86270 */
[--C-:B------:R-:W-:Y:S01]  /*1cb0*/  @!P1 IMAD.IADD R67, R67, 0x1, -R34.reuse ;  /* 0x0000000143439824 */ /* 0x100fe200078e0a22 */
[----:B------:R-:W-:Y:S01]  /*1cc0*/  ISETP.GT.U32.AND P1, PT, R34, R75, PT ;  /* 0x0000004b2200720c */ /* 0x000fe20003f24070 */
[----:B------:R-:W-:Y:S01]  /*1cd0*/  @!P2 IMAD.MOV R57, RZ, RZ, -R57 ;  /* 0x000000ffff39a224 */ /* 0x000fe200078e0a39 */
[----:B------:R-:W-:Y:S01]  /*1ce0*/  ISETP.GE.AND P2, PT, R16, RZ, PT ;  /* 0x000000ff1000720c */ /* 0x000fe20003f46270 */
[----:B------:R-:W-:Y:S01]  /*1cf0*/  @!P6 IMAD.IADD R81, R81, 0x1, -R34 ;  /* 0x000000015151e824 */ /* 0x000fe200078e0a22 */
[----:B------:R-:W-:Y:S01]  /*1d00*/  ISETP.GT.U32.AND P6, PT, R34, R97, PT ;  /* 0x000000612200720c */ /* 0x000fe20003fc4070 */
[----:B------:R-:W-:-:S04]  /*1d10*/  IMAD.HI.U32 R36, R36, R37, RZ ;  /* 0x0000002524247227 */ /* 0x000fc800078e00ff */
[----:B------:R-:W-:Y:S01]  /*1d20*/  @!P3 IMAD.MOV R71, RZ, RZ, -R71 ;  /* 0x000000ffff47b224 */ /* 0x000fe200078e0a47 */
[----:B------:R-:W-:Y:S01]  /*1d30*/  ISETP.GT.U32.AND P3, PT, R34, R95, PT ;  /* 0x0000005f2200720c */ /* 0x000fe20003f64070 */
[----:B------:R-:W-:Y:S02]  /*1d40*/  IMAD.MOV R36, RZ, RZ, -R36 ;  /* 0x000000ffff247224 */ /* 0x000fe400078e0a24 */
[----:B------:R-:W-:Y:S01]  /*1d50*/  @!P0 IMAD.MOV R77, RZ, RZ, -R77 ;  /* 0x000000ffff4d8224 */ /* 0x000fe200078e0a4d */
[----:B------:R-:W-:Y:S01]  /*1d60*/  ISETP.NE.U32.AND P0, PT, R35, RZ, PT ;  /* 0x000000ff2300720c */ /* 0x000fe20003f05070 */
[----:B------:R-:W-:Y:S01]  /*1d70*/  @!P5 IMAD.MOV R61, RZ, RZ, -R61 ;  /* 0x000000ffff3dd224 */ /* 0x000fe200078e0a3d */
[----:B------:R-:W-:Y:S01]  /*1d80*/  ISETP.GE.AND P5, PT, R18, RZ, PT ;  /* 0x000000ff1200720c */ /* 0x000fe20003fa6270 */
[----:B------:R-:W-:Y:S02]  /*1d90*/  IMAD R35, R40, R36, R37 ;  /* 0x0000002428237224 */ /* 0x000fe400078e0225 */
[----:B------:R-:W-:Y:S01]  /*1da0*/  @!P4 IMAD.MOV R63, RZ, RZ, -R63 ;  /* 0x000000ffff3fc224 */ /* 0x000fe200078e0a3f */
[----:B------:R-:W-:Y:S01]  /*1db0*/  ISETP.GE.AND P4, PT, R19, RZ, PT ;  /* 0x000000ff1300720c */ /* 0x000fe20003f86270 */
[--C-:B------:R-:W-:Y:S01]  /*1dc0*/  @!P1 IMAD.IADD R75, R75, 0x1, -R34.reuse ;  /* 0x000000014b4b9824 */ /* 0x100fe200078e0a22 */
[C---:B------:R-:W-:Y:S01]  /*1dd0*/  ISETP.GT.U32.AND P1, PT, R34.reuse, R85, PT ;  /* 0x000000552200720c */ /* 0x040fe20003f24070 */
[----:B------:R-:W-:Y:S01]  /*1de0*/  @!P2 IMAD.MOV R69, RZ, RZ, -R69 ;  /* 0x000000ffff45a224 */ /* 0x000fe200078e0a45 */
[----:B------:R-:W-:Y:S01]  /*1df0*/  ISETP.GT.U32.AND P2, PT, R34, R93, PT ;  /* 0x0000005d2200720c */ /* 0x000fe20003f44070 */
[--C-:B------:R-:W-:Y:S01]  /*1e00*/  @!P6 IMAD.IADD R97, R97, 0x1, -R34.reuse ;  /* 0x000000016161e824 */ /* 0x100fe200078e0a22 */
[----:B------:R-:W-:Y:S01]  /*1e10*/  ISETP.GT.U32.AND P6, PT, R40, R35, PT ;  /* 0x000000232800720c */ /* 0x000fe20003fc4070 */
[----:B------:R-:W-:Y:S01]  /*1e20*/  @!P3 IMAD.IADD R95, R95, 0x1, -R34 ;  /* 0x000000015f5fb824 */ /* 0x000fe200078e0a22 */
[----:B------:R-:W-:Y:S01]  /*1e30*/  ISETP.GE.AND P3, PT, R24, RZ, PT ;  /* 0x000000ff1800720c */ /* 0x000fe20003f66270 */
[----:B------:R-:W-:Y:S01]  /*1e40*/  @!P5 IMAD.MOV R73, RZ, RZ, -R73 ;  /* 0x000000ffff49d224 */ /* 0x000fe200078e0a49 */
[----:B------:R-:W-:-:S03]  /*1e50*/  ISETP.GT.U32.AND P5, PT, R34, R99, PT ;  /* 0x000000632200720c */ /* 0x000fc60003fa4070 */
[----:B------:R-:W-:Y:S01]  /*1e60*/  @!P4 IMAD.MOV R75, RZ, RZ, -R75 ;  /* 0x000000ffff4bc224 */ /* 0x000fe200078e0a4b */
[----:B------:R-:W-:Y:S01]  /*1e70*/  ISETP.GE.AND P4, PT, R22, RZ, PT ;  /* 0x000000ff1600720c */ /* 0x000fe20003f86270 */
[--C-:B------:R-:W-:Y:S01]  /*1e80*/  @!P1 IMAD.IADD R85, R85, 0x1, -R34.reuse ;  /* 0x0000000155559824 */ /* 0x100fe200078e0a22 */
[----:B------:R-:W-:Y:S01]  /*1e90*/  ISETP.GE.AND P1, PT, R3, RZ, PT ;  /* 0x000000ff0300720c */ /* 0x000fe20003f26270 */
[----:B------:R-:W-:Y:S01]  /*1ea0*/  @!P2 IMAD.IADD R93, R93, 0x1, -R34 ;  /* 0x000000015d5da824 */ /* 0x000fe200078e0a22 */
[----:B------:R-:W-:Y:S01]  /*1eb0*/  ISETP.GE.AND P2, PT, R23, RZ, PT ;  /* 0x000000ff1700720c */ /* 0x000fe20003f46270 */
[----:B------:R-:W-:Y:S01]  /*1ec0*/  @!P6 IMAD.IADD R35, R35, 0x1, -R40 ;  /* 0x000000012323e824 */ /* 0x000fe200078e0a28 */
[----:B------:R-:W-:Y:S01]  /*1ed0*/  ISETP.GE.AND P6, PT, R28, RZ, PT ;  /* 0x000000ff1c00720c */ /* 0x000fe20003fc6270 */
[----:B------:R-:W-:Y:S01]  /*1ee0*/  @!P3 IMAD.MOV R85, RZ, RZ, -R85 ;  /* 0x000000ffff55b224 */ /* 0x000fe200078e0a55 */
[----:B------:R-:W-:Y:S01]  /*1ef0*/  ISETP.GE.AND P3, PT, R27, RZ, PT ;  /* 0x000000ff1b00720c */ /* 0x000fe20003f66270 */
[----:B------:R-:W-:Y:S01]  /*1f00*/  @!P5 IMAD.IADD R99, R99, 0x1, -R34 ;  /* 0x000000016363d824 */ /* 0x000fe200078e0a22 */
[----:B------:R-:W-:-:S03]  /*1f10*/  ISETP.GE.AND P5, PT, R234, c[0x0][0x180], PT ;  /* 0x00006000ea007a0c */ /* 0x000fc60003fa6270 */
[----:B------:R-:W-:Y:S01]  /*1f20*/  @!P4 IMAD.MOV R81, RZ, RZ, -R81 ;  /* 0x000000ffff51c224 */ /* 0x000fe200078e0a51 */
[----:B------:R-:W-:Y:S01]  /*1f30*/  ISETP.GE.AND P4, PT, R25, RZ, PT ;  /* 0x000000ff1900720c */ /* 0x000fe20003f86270 */
[----:B------:R-:W-:Y:S01]  /*1f40*/  @!P1 IMAD.MOV R43, RZ, RZ, -R43 ;  /* 0x000000ffff2b9224 */ /* 0x000fe200078e0a2b */
[----:B------:R-:W-:Y:S01]  /*1f50*/  ISETP.GE.AND P1, PT, R9, RZ, PT ;  /* 0x000000ff0900720c */ /* 0x000fe20003f26270 */
[----:B------:R-:W-:Y:S01]  /*1f60*/  @!P2 IMAD.MOV R83, RZ, RZ, -R83 ;  /* 0x000000ffff53a224 */ /* 0x000fe200078e0a53 */
[----:B------:R-:W-:Y:S01]  /*1f70*/  ISETP.GE.AND P2, PT, R26, RZ, PT ;  /* 0x000000ff1a00720c */ /* 0x000fe20003f46270 */
[----:B------:R-:W-:Y:S01]  /*1f80*/  @!P6 IMAD.MOV R93, RZ, RZ, -R93 ;  /* 0x000000ffff5de224 */ /* 0x000fe200078e0a5d */
[----:B------:R-:W-:Y:S01]  /*1f90*/  SEL R34, R177, RZ, !P5 ;  /* 0x000000ffb1227207 */ /* 0x000fe20006800000 */
[----:B------:R-:W-:Y:S01]  /*1fa0*/  @!P3 IMAD.MOV R91, RZ, RZ, -R91 ;  /* 0x000000ffff5bb224 */ /* 0x000fe200078e0a5b */
[----:B------:R-:W-:Y:S02]  /*1fb0*/  ISETP.GE.AND P6, PT, R233, c[0x0][0x180], PT ;  /* 0x00006000e9007a0c */ /* 0x000fe40003fc6270 */
[----:B------:R-:W-:-:S02]  /*1fc0*/  ISETP.GT.U32.AND P5, PT, R40, R35, PT ;  /* 0x000000232800720c */ /* 0x000fc40003fa4070 */
[----:B------:R-:W-:Y:S01]  /*1fd0*/  ISETP.NE.U32.AND P3, PT, R34, RZ, PT ;  /* 0x000000ff2200720c */ /* 0x000fe20003f65070 */
[----:B------:R-:W-:Y:S01]  /*1fe0*/  @!P4 IMAD.MOV R87, RZ, RZ, -R87 ;  /* 0x000000ffff57c224 */ /* 0x000fe200078e0a57 */
[----:B------:R-:W-:Y:S01]  /*1ff0*/  SEL R34, R177, RZ, !P6 ;  /* 0x000000ffb1227207 */ /* 0x000fe20007000000 */
[----:B------:R-:W-:Y:S01]  /*2000*/  @!P1 IMAD.MOV R55, RZ, RZ, -R55 ;  /* 0x000000ffff379224 */ /* 0x000fe200078e0a37 */
[----:B------:R-:W-:Y:S01]  /*2010*/  ISETP.GE.AND P6, PT, R33, RZ, PT ;  /* 0x000000ff2100720c */ /* 0x000fe20003fc6270 */
[----:B------:R-:W-:Y:S01]  /*2020*/  @!P2 IMAD.MOV R89, RZ, RZ, -R89 ;  /* 0x000000ffff59a224 */ /* 0x000fe200078e0a59 */
[----:B------:R-:W-:Y:S02]  /*2030*/  ISETP.GE.AND P4, PT, R29, RZ, PT ;  /* 0x000000ff1d00720c */ /* 0x000fe40003f86270 */
[----:B------:R-:W-:Y:S02]  /*2040*/  ISETP.GE.AND P1, PT, R15, RZ, PT ;  /* 0x000000ff0f00720c */ /* 0x000fe40003f26270 */
[----:B------:R-:W-:Y:S01]  /*2050*/  ISETP.GE.AND P2, PT, R30, RZ, PT ;  /* 0x000000ff1e00720c */ /* 0x000fe20003f46270 */
[----:B------:R-:W-:Y:S01]  /*2060*/  @!P5 IMAD.IADD R35, R35, 0x1, -R40 ;  /* 0x000000012323d824 */ /* 0x000fe200078e0a28 */
[----:B------:R-:W-:-:S04]  /*2070*/  ISETP.GE.AND P5, PT, R232, c[0x0][0x180], PT ;  /* 0x00006000e8007a0c */ /* 0x000fc80003fa6270 */
[----:B------:R-:W-:Y:S01]  /*2080*/  SEL R36, R177, RZ, !P5 ;  /* 0x000000ffb1247207 */ /* 0x000fe20006800000 */
[----:B------:R-:W-:Y:S01]  /*2090*/  @!P6 IMAD.MOV R35, RZ, RZ, -R35 ;  /* 0x000000ffff23e224 */ /* 0x000fe200078e0a23 */
[----:B------:R-:W-:Y:S01]  /*20a0*/  ISETP.NE.AND P6, PT, RZ, c[0x0][0x178], PT ;  /* 0x00005e00ff007a0c */ /* 0x000fe20003fc5270 */
[----:B------:R-:W-:Y:S01]  /*20b0*/  @!P4 IMAD.MOV R95, RZ, RZ, -R95 ;  /* 0x000000ffff5fc224 */ /* 0x000fe200078e0a5f */
[----:B------:R-:W-:Y:S01]  /*20c0*/  ISETP.GE.AND P4, PT, R32, RZ, PT ;  /* 0x000000ff2000720c */ /* 0x000fe20003f86270 */
[----:B------:R-:W-:Y:S01]  /*20d0*/  @!P1 IMAD.MOV R67, RZ, RZ, -R67 ;  /* 0x000000ffff439224 */ /* 0x000fe200078e0a43 */
[----:B------:R-:W-:Y:S01]  /*20e0*/  ISETP.GE.AND P1, PT, R21, RZ, PT ;  /* 0x000000ff1500720c */ /* 0x000fe20003f26270 */
[----:B------:R-:W-:Y:S01]  /*20f0*/  @!P2 IMAD.MOV R97, RZ, RZ, -R97 ;  /* 0x000000ffff61a224 */ /* 0x000fe200078e0a61 */
[----:B------:R-:W-:Y:S02]  /*2100*/  ISETP.GE.AND P2, PT, R31, RZ, PT ;  /* 0x000000ff1f00720c */ /* 0x000fe40003f46270 */
[----:B------:R-:W-:-:S05]  /*2110*/  ISETP.NE.AND P5, PT, RZ, c[0x0][0x17c], PT ;  /* 0x00005f00ff007a0c */ /* 0x000fca0003fa5270 */
[----:B------:R-:W-:Y:S02]  /*2120*/  @!P6 LOP3.LUT R35, RZ, c[0x0][0x178], RZ, 0x33, !PT ;  /* 0x00005e00ff23ea12 */ /* 0x000fe400078e33ff */
[----:B------:R-:W-:Y:S01]  /*2130*/  @!P4 IMAD.MOV R101, RZ, RZ, -R101 ;  /* 0x000000ffff65c224 */ /* 0x000fe200078e0a65 */
[----:B------:R-:W-:Y:S01]  /*2140*/  ISETP.NE.U32.AND P4, PT, R34, RZ, PT ;  /* 0x000000ff2200720c */ /* 0x000fe20003f85070 */
[----:B------:R-:W-:Y:S01]  /*2150*/  @!P1 IMAD.MOV R79, RZ, RZ, -R79 ;  /* 0x000000ffff4f9224 */ /* 0x000fe200078e0a4f */
[----:B------:R-:W-:Y:S01]  /*2160*/  LOP3.LUT R34, RZ, c[0x0][0x17c], RZ, 0x33, !PT ;  /* 0x00005f00ff227a12 */ /* 0x000fe200078e33ff */
[----:B------:R-:W-:Y:S01]  /*2170*/  IMAD R175, R35, c[0x0][0x184], RZ ;  /* 0x0000610023af7a24 */ /* 0x000fe200078e02ff */
[----:B------:R-:W-:Y:S01]  /*2180*/  ISETP.NE.U32.AND P1, PT, R42, RZ, PT ;  /* 0x000000ff2a00720c */ /* 0x000fe20003f25070 */
[----:B------:R-:W-:Y:S01]  /*2190*/  @!P2 IMAD.MOV R99, RZ, RZ, -R99 ;  /* 0x000000ffff63a224 */ /* 0x000fe200078e0a63 */
[C---:B------:R-:W-:Y:S01]  /*21a0*/  SEL R46, R34.reuse, R39, !P5 ;  /* 0x00000027222e7207 */ /* 0x040fe20006800000 */
[----:B------:R-:W-:Y:S01]  /*21b0*/  IMAD.SHL.U32 R176, R175, 0x4, RZ ;  /* 0x00000004afb07824 */ /* 0x000fe200078e00ff */
[----:B------:R-:W-:Y:S01]  /*21c0*/  SEL R48, R34, R41, !P5 ;  /* 0x0000002922307207 */ /* 0x000fe20006800000 */
[----:B------:R-:W-:Y:S01]  /*21d0*/  IMAD R35, R44, 0x4, R163 ;  /* 0x000000042c237824 */ /* 0x000fe200078e02a3 */
[----:B------:R-:W-:-:S02]  /*21e0*/  SEL R50, R34, R43, !P5 ;  /* 0x0000002b22327207 */ /* 0x000fc40006800000 */
[----:B------:R-:W-:Y:S01]  /*21f0*/  SEL R52, R34, R45, !P5 ;  /* 0x0000002d22347207 */ /* 0x000fe20006800000 */
[----:B------:R-:W-:Y:S01]  /*2200*/  IMAD R37, R44, 0x4, R35 ;  /* 0x000000042c257824 */ /* 0x000fe200078e0223 */
[----:B------:R-:W-:Y:S01]  /*2210*/  SEL R68, R34, R47, !P5 ;  /* 0x0000002f22447207 */ /* 0x000fe20006800000 */
[----:B------:R-:W-:Y:S01]  /*2220*/  IMAD R45, R48, c[0x0][0x190], RZ ;  /* 0x00006400302d7a24 */ /* 0x000fe200078e02ff */
        /* <DEDUP_REMOVED lines=8> */
[C---:B------:R-:W-:Y:S01]  /*22b0*/  SEL R74, R34.reuse, R57, !P5 ;  /* 0x00000039224a7207 */ /* 0x040fe20006800000 */
[----:B------:R-:W-:Y:S01]  /*22c0*/  IMAD R49, R49, c[0x0][0x190], RZ ;  /* 0x0000640031317a24 */ /* 0x000fe200078e02ff */
[----:B------:R-:W-:Y:S01]  /*22d0*/  SEL R140, R34, R59, !P5 ;  /* 0x0000003b228c7207 */ /* 0x000fe20006800000 */
[----:B------:R-:W-:Y:S01]  /*22e0*/  IMAD R52, R70, c[0x0][0x190], RZ ;  /* 0x0000640046347a24 */ /* 0x000fe200078e02ff */
[----:B------:R-:W-:-:S02]  /*22f0*/  SEL R141, R34, R61, !P5 ;  /* 0x0000003d228d7207 */ /* 0x000fc40006800000 */
[----:B------:R-:W-:Y:S01]  /*2300*/  SEL R142, R34, R63, !P5 ;  /* 0x0000003f228e7207 */ /* 0x000fe20006800000 */
[----:B------:R-:W-:Y:S01]  /*2310*/  IMAD R140, R140, c[0x0][0x190], RZ ;  /* 0x000064008c8c7a24 */ /* 0x000fe200078e02ff */
[C---:B------:R-:W-:Y:S01]  /*2320*/  SEL R143, R34.reuse, R65, !P5 ;  /* 0x00000041228f7207 */ /* 0x040fe20006800000 */
[----:B------:R-:W-:Y:S01]  /*2330*/  IMAD R141, R141, c[0x0][0x190], RZ ;  /* 0x000064008d8d7a24 */ /* 0x000fe200078e02ff */
        /* <DEDUP_REMOVED lines=34> */
[----:B------:R-:W-:Y:S01]  /*2560*/  SEL R161, R34, R101, !P5 ;  /* 0x0000006522a17207 */ /* 0x000fe20006800000 */
[----:B------:R-:W-:Y:S01]  /*2570*/  IMAD R159, R159, c[0x0][0x190], RZ ;  /* 0x000064009f9f7a24 */ /* 0x000fe200078e02ff */
[----:B------:R-:W-:Y:S01]  /*2580*/  IADD3 R72, P5, R176, c[0x0][0x160], RZ ;  /* 0x00005800b0487a10 */ /* 0x000fe20007fbe0ff */
[----:B------:R-:W-:Y:S01]  /*2590*/  IMAD R160, R160, c[0x0][0x190], RZ ;  /* 0x00006400a0a07a24 */ /* 0x000fe200078e02ff */
[----:B------:R-:W-:Y:S01]  /*25a0*/  ISETP.NE.U32.AND P2, PT, R36, RZ, PT ;  /* 0x000000ff2400720c */ /* 0x000fe20003f45070 */
[----:B------:R-:W-:Y:S01]  /*25b0*/  IMAD R161, R161, c[0x0][0x190], RZ ;  /* 0x00006400a1a17a24 */ /* 0x000fe200078e02ff */
[----:B------:R-:W-:-:S02]  /*25c0*/  LEA.HI.X.SX32 R73, R175, c[0x0][0x164], 0x2, P5 ;  /* 0x00005900af497a11 */ /* 0x000fc400028f16ff */
[-C--:B------:R-:W-:Y:S02]  /*25d0*/  LEA R38, P5, R37, R72.reuse, 0x2 ;  /* 0x0000004825267211 */ /* 0x080fe400078a10ff */
[-C--:B------:R-:W-:Y:S02]  /*25e0*/  LEA R34, P6, R35, R72.reuse, 0x2 ;  /* 0x0000004823227211 */ /* 0x080fe400078c10ff */
[-C--:B------:R-:W-:Y:S02]  /*25f0*/  LEA.HI.X.SX32 R39, R37, R73.reuse, 0x2, P5 ;  /* 0x0000004925277211 */ /* 0x080fe400028f16ff */
[----:B------:R-:W-:Y:S02]  /*2600*/  IADD3 R138, P5, R231, R72, RZ ;  /* 0x00000048e78a7210 */ /* 0x000fe40007fbe0ff */
[-C--:B------:R-:W-:Y:S02]  /*2610*/  LEA.HI.X.SX32 R35, R35, R73.reuse, 0x2, P6 ;  /* 0x0000004923237211 */ /* 0x080fe400030f16ff */
[----:B------:R-:W-:-:S02]  /*2620*/  LEA.HI.X.SX32 R139, R174, R73, 0x2, P5 ;  /* 0x00000049ae8b7211 */ /* 0x000fc400028f16ff */
[-C--:B------:R-:W-:Y:S02]  /*2630*/  IADD3 R42, P5, R227, R72.reuse, RZ ;  /* 0x00000048e32a7210 */ /* 0x080fe40007fbe0ff */
[-C--:B------:R-:W-:Y:S01]  /*2640*/  LEA R36, P6, R40, R72.reuse, 0x2 ;  /* 0x0000004828247211 */ /* 0x080fe200078c10ff */
[----:B------:R1:W-:Y:S01]  /*2650*/  LDGSTS.E [R205+0x10000], [R138.64], P1 ;  /* 0x100000008acd7fae */ /* 0x0003e2000892184e */
[-C--:B------:R-:W-:Y:S02]  /*2660*/  LEA.HI.X.SX32 R43, R172, R73.reuse, 0x2, P5 ;  /* 0x00000049ac2b7211 */ /* 0x080fe400028f16ff */
[-C--:B------:R-:W-:Y:S02]  /*2670*/  LEA R56, P5, R44, R72.reuse, 0x2 ;  /* 0x000000482c387211 */ /* 0x080fe400078a10ff */
[-C--:B------:R-:W-:Y:S02]  /*2680*/  LEA.HI.X.SX32 R37, R40, R73.reuse, 0x2, P6 ;  /* 0x0000004928257211 */ /* 0x080fe400030f16ff */
[-C--:B------:R-:W-:Y:S01]  /*2690*/  LEA.HI.X.SX32 R57, R44, R73.reuse, 0x2, P5 ;  /* 0x000000492c397211 */ /* 0x080fe200028f16ff */
[----:B------:R-:W-:Y:S01]  /*26a0*/  IMAD R44, R46, c[0x0][0x190], RZ ;  /* 0x000064002e2c7a24 */ /* 0x000fe200078e02ff */
[-C--:B------:R-:W-:Y:S01]  /*26b0*/  IADD3 R58, P5, R223, R72.reuse, RZ ;  /* 0x00000048df3a7210 */ /* 0x080fe20007fbe0ff */
[----:B------:R-:W-:Y:S01]  /*26c0*/  IMAD R46, R50, c[0x0][0x190], RZ ;  /* 0x00006400322e7a24 */ /* 0x000fe200078e02ff */
[-C--:B------:R-:W-:Y:S01]  /*26d0*/  IADD3 R40, P6, R229, R72.reuse, RZ ;  /* 0x00000048e5287210 */ /* 0x080fe20007fde0ff */
[----:B------:R-:W-:Y:S01]  /*26e0*/  IMAD R50, R51, c[0x0][0x190], RZ ;  /* 0x0000640033327a24 */ /* 0x000fe200078e02ff */
[-C--:B------:R-:W-:Y:S01]  /*26f0*/  LEA.HI.X.SX32 R59, R170, R73.reuse, 0x2, P5 ;  /* 0x00000049aa3b7211 */ /* 0x080fe200028f16ff */
[----:B------:R-:W-:Y:S01]  /*2700*/  IMAD R51, R53, c[0x0][0x190], RZ ;  /* 0x0000640035337a24 */ /* 0x000fe200078e02ff */
[----:B------:R-:W-:Y:S01]  /*2710*/  IADD3 R60, P5, R221, R72, RZ ;  /* 0x00000048dd3c7210 */ /* 0x000fe20007fbe0ff */
[----:B------:R-:W-:Y:S01]  /*2720*/  IMAD R53, R74, c[0x0][0x190], RZ ;  /* 0x000064004a357a24 */ /* 0x000fe200078e02ff */
[----:B------:R-:W-:-:S02]  /*2730*/  LEA.HI.X.SX32 R41, R173, R73, 0x2, P6 ;  /* 0x00000049ad297211 */ /* 0x000fc400030f16ff */
[-C--:B------:R-:W-:Y:S02]  /*2740*/  LEA.HI.X.SX32 R61, R169, R73.reuse, 0x2, P5 ;  /* 0x00000049a93d7211 */ /* 0x080fe400028f16ff */
[-C--:B------:R-:W-:Y:S01]  /*2750*/  IADD3 R62, P5, R219, R72.reuse, RZ ;  /* 0x00000048db3e7210 */ /* 0x080fe20007fbe0ff */
[----:B------:R2:W-:Y:S01]  /*2760*/  LDGSTS.E [R205+0x10400], [R40.64], P3 ;  /* 0x1040000028cd7fae */ /* 0x0005e2000992184e */
[-C--:B------:R-:W-:Y:S02]  /*2770*/  IADD3 R54, P6, R225, R72.reuse, RZ ;  /* 0x00000048e1367210 */ /* 0x080fe40007fde0ff */
[-C--:B------:R-:W-:Y:S01]  /*2780*/  LEA.HI.X.SX32 R63, R168, R73.reuse, 0x2, P5 ;  /* 0x00000049a83f7211 */ /* 0x080fe200028f16ff */
[----:B------:R3:W-:Y:S01]  /*2790*/  LDGSTS.E [R205+0x10800], [R42.64], P4 ;  /* 0x108000002acd7fae */ /* 0x0007e2000a12184e */
[----:B------:R-:W-:Y:S02]  /*27a0*/  IADD3 R64, P5, R217, R72, RZ ;  /* 0x00000048d9407210 */ /* 0x000fe40007fbe0ff */
[----:B------:R-:W-:-:S02]  /*27b0*/  LEA.HI.X.SX32 R55, R171, R73, 0x2, P6 ;  /* 0x00000049ab377211 */ /* 0x000fc400030f16ff */
[-C--:B------:R-:W-:Y:S02]  /*27c0*/  LEA.HI.X.SX32 R65, R167, R73.reuse, 0x2, P5 ;  /* 0x00000049a7417211 */ /* 0x080fe400028f16ff */
[-C--:B------:R-:W-:Y:S01]  /*27d0*/  IADD3 R66, P5, R215, R72.reuse, RZ ;  /* 0x00000048d7427210 */ /* 0x080fe20007fbe0ff */
[----:B------:R4:W-:Y:S01]  /*27e0*/  LDGSTS.E [R205+0x10c00], [R54.64], P2 ;  /* 0x10c0000036cd7fae */ /* 0x0009e2000912184e */
[----:B------:R-:W-:Y:S02]  /*27f0*/  IADD3 R136, P6, R207, c[0x0][0x168], RZ ;  /* 0x00005a00cf887a10 */ /* 0x000fe40007fde0ff */
[----:B------:R-:W-:Y:S02]  /*2800*/  LEA.HI.X.SX32 R67, R166, R73, 0x2, P5 ;  /* 0x00000049a6437211 */ /* 0x000fe400028f16ff */
[----:B------:R-:W-:Y:S02]  /*2810*/  IADD3 R68, P5, R213, R72, RZ ;  /* 0x00000048d5447210 */ /* 0x000fe40007fbe0ff */
[----:B------:R-:W-:-:S02]  /*2820*/  LEA.HI.X.SX32 R137, R162, c[0x0][0x16c], 0x2, P6 ;  /* 0x00005b00a2897a11 */ /* 0x000fc400030f16ff */
[-C--:B------:R-:W-:Y:S02]  /*2830*/  LEA.HI.X.SX32 R69, R165, R73.reuse, 0x2, P5 ;  /* 0x00000049a5457211 */ /* 0x080fe400028f16ff */
[----:B------:R-:W-:Y:S02]  /*2840*/  IADD3 R70, P5, R211, R72, RZ ;  /* 0x00000048d3467210 */ /* 0x000fe40007fbe0ff */
[----:B------:R-:W-:Y:S02]  /*2850*/  LEA R74, P6, R44, R136, 0x2 ;  /* 0x000000882c4a7211 */ /* 0x000fe400078c10ff */
[----:B------:R-:W-:Y:S02]  /*2860*/  LEA.HI.X.SX32 R71, R164, R73, 0x2, P5 ;  /* 0x00000049a4477211 */ /* 0x000fe400028f16ff */
[----:B------:R-:W-:Y:S02]  /*2870*/  IADD3 R72, P5, R209, R72, RZ ;  /* 0x00000048d1487210 */ /* 0x000fe40007fbe0ff */
[----:B------:R-:W-:-:S02]  /*2880*/  LEA.HI.X.SX32 R75, R44, R137, 0x2, P6 ;  /* 0x000000892c4b7211 */ /* 0x000fc400030f16ff */
[----:B------:R-:W-:Y:S02]  /*2890*/  LEA.HI.X.SX32 R73, R163, R73, 0x2, P5 ;  /* 0x00000049a3497211 */ /* 0x000fe400028f16ff */
[CC--:B------:R-:W-:Y:S02]  /*28a0*/  LEA R76, P5, R45.reuse, R136.reuse, 0x2 ;  /* 0x000000882d4c7211 */ /* 0x0c0fe400078a10ff */
[CC--:B------:R-:W-:Y:S02]  /*28b0*/  LEA R78, P6, R46.reuse, R136.reuse, 0x2 ;  /* 0x000000882e4e7211 */ /* 0x0c0fe400078c10ff */
[-C--:B------:R-:W-:Y:S02]  /*28c0*/  LEA.HI.X.SX32 R77, R45, R137.reuse, 0x2, P5 ;  /* 0x000000892d4d7211 */ /* 0x080fe400028f16ff */
[----:B------:R-:W-:Y:S02]  /*28d0*/  LEA R80, P5, R47, R136, 0x2 ;  /* 0x000000882f507211 */ /* 0x000fe400078a10ff */
[----:B------:R-:W-:-:S02]  /*28e0*/  LEA.HI.X.SX32 R79, R46, R137, 0x2, P6 ;  /* 0x000000892e4f7211 */ /* 0x000fc400030f16ff */
[CC--:B------:R-:W-:Y:S02]  /*28f0*/  LEA R82, P6, R48.reuse, R136.reuse, 0x2 ;  /* 0x0000008830527211 */ /* 0x0c0fe400078c10ff */
[-C--:B------:R-:W-:Y:S02]  /*2900*/  LEA.HI.X.SX32 R81, R47, R137.reuse, 0x2, P5 ;  /* 0x000000892f517211 */ /* 0x080fe400028f16ff */
        /* <DEDUP_REMOVED lines=52> */
[C---:B------:R-:W-:Y:S02]  /*2c50*/  LEA R136, P5, R161.reuse, R136, 0x2 ;  /* 0x00000088a1887211 */ /* 0x040fe400078a10ff */
[-C--:B------:R-:W-:Y:S02]  /*2c60*/  LEA.HI.X.SX32 R135, R160, R137.reuse, 0x2, P6 ;  /* 0x00000089a0877211 */ /* 0x080fe400030f16ff */
[----:B------:R-:W-:Y:S02]  /*2c70*/  LEA.HI.X.SX32 R137, R161, R137, 0x2, P5 ;  /* 0x00000089a1897211 */ /* 0x000fe400028f16ff */
[----:B------:R-:W-:Y:S02]  /*2c80*/  ISETP.GE.AND P6, PT, R230, c[0x0][0x180], PT ;  /* 0x00006000e6007a0c */ /* 0x000fe40003fc6270 */
[----:B------:R-:W-:Y:S02]  /*2c90*/  ISETP.GE.AND P5, PT, R228, c[0x0][0x180], PT ;  /* 0x00006000e4007a0c */ /* 0x000fe40003fa6270 */
[----:B------:R-:W-:-:S02]  /*2ca0*/  SEL R179, R177, RZ, !P6 ;  /* 0x000000ffb1b37207 */ /* 0x000fc40007000000 */
[----:B------:R-:W-:Y:S02]  /*2cb0*/  SEL R180, R177, RZ, !P5 ;  /* 0x000000ffb1b47207 */ /* 0x000fe40006800000 */
[----:B------:R-:W-:Y:S02]  /*2cc0*/  ISETP.GE.AND P2, PT, R220, c[0x0][0x180], PT ;  /* 0x00006000dc007a0c */ /* 0x000fe40003f46270 */
[----:B------:R-:W-:Y:S02]  /*2cd0*/  ISETP.GE.AND P4, PT, R222, c[0x0][0x180], PT ;  /* 0x00006000de007a0c */ /* 0x000fe40003f86270 */
[----:B------:R-:W-:Y:S02]  /*2ce0*/  ISETP.GE.AND P6, PT, R226, c[0x0][0x180], PT ;  /* 0x00006000e2007a0c */ /* 0x000fe40003fc6270 */
[----:B------:R-:W-:Y:S02]  /*2cf0*/  ISETP.NE.U32.AND P5, PT, R179, RZ, PT ;  /* 0x000000ffb300720c */ /* 0x000fe40003fa5070 */
[----:B------:R-:W-:-:S02]  /*2d00*/  ISETP.NE.U32.AND P1, PT, R180, RZ, PT ;  /* 0x000000ffb400720c */ /* 0x000fc40003f25070 */
[C---:B------:R-:W-:Y:S02]  /*2d10*/  SEL R181, R177.reuse, RZ, !P2 ;  /* 0x000000ffb1b57207 */ /* 0x040fe40005000000 */
[C---:B------:R-:W-:Y:S02]  /*2d20*/  SEL R180, R177.reuse, RZ, !P4 ;  /* 0x000000ffb1b47207 */ /* 0x040fe40006000000 */
[----:B------:R-:W-:Y:S02]  /*2d30*/  ISETP.GE.AND P2, PT, R214, c[0x0][0x180], PT ;  /* 0x00006000d6007a0c */ /* 0x000fe40003f46270 */
[----:B------:R-:W-:Y:S02]  /*2d40*/  SEL R179, R177, RZ, !P6 ;  /* 0x000000ffb1b37207 */ /* 0x000fe40007000000 */
[----:B------:R-:W-:Y:S01]  /*2d50*/  ISETP.GE.AND P4, PT, R216, c[0x0][0x180], PT ;  /* 0x00006000d8007a0c */ /* 0x000fe20003f86270 */
[----:B------:R5:W-:Y:S01]  /*2d60*/  LDGSTS.E [R205+0x11000], [R58.64], P5 ;  /* 0x110000003acd7fae */ /* 0x000be2000a92184e */
[----:B------:R-:W-:-:S02]  /*2d70*/  ISETP.GE.AND P3, PT, R224, c[0x0][0x180], PT ;  /* 0x00006000e0007a0c */ /* 0x000fc40003f66270 */
[----:B------:R-:W-:Y:S01]  /*2d80*/  SEL R184, R177, RZ, !P2 ;  /* 0x000000ffb1b87207 */ /* 0x000fe20005000000 */
[----:B------:R1:W-:Y:S01]  /*2d90*/  LDGSTS.E [R205+0x11400], [R60.64], P1 ;  /* 0x114000003ccd7fae */ /* 0x0003e2000892184e */
[----:B------:R-:W-:Y:S02]  /*2da0*/  ISETP.NE.U32.AND P6, PT, R179, RZ, PT ;  /* 0x000000ffb300720c */ /* 0x000fe40003fc5070 */
[C---:B------:R-:W-:Y:S02]  /*2db0*/  SEL R183, R177.reuse, RZ, !P4 ;  /* 0x000000ffb1b77207 */ /* 0x040fe40006000000 */
[----:B------:R-:W-:Y:S02]  /*2dc0*/  ISETP.GE.AND P2, PT, R208, c[0x0][0x180], PT ;  /* 0x00006000d0007a0c */ /* 0x000fe40003f46270 */
[----:B------:R-:W-:Y:S02]  /*2dd0*/  SEL R179, R177, RZ, !P3 ;  /* 0x000000ffb1b37207 */ /* 0x000fe40005800000 */
[----:B------:R-:W-:-:S02]  /*2de0*/  ISETP.GE.AND P4, PT, R210, c[0x0][0x180], PT ;  /* 0x00006000d2007a0c */ /* 0x000fc40003f86270 */
[C---:B------:R-:W-:Y:S02]  /*2df0*/  SEL R187, R177.reuse, RZ, !P2 ;  /* 0x000000ffb1bb7207 */ /* 0x040fe40005000000 */
[----:B------:R-:W-:Y:S01]  /*2e00*/  SEL R186, R177, RZ, !P4 ;  /* 0x000000ffb1ba7207 */ /* 0x000fe20006000000 */
[----:B------:R1:W-:Y:S01]  /*2e10*/  LDGSTS.E [R205+0x11800], [R62.64], P6 ;  /* 0x118000003ecd7fae */ /* 0x0003e2000b12184e */
[----:B------:R-:W-:Y:S02]  /*2e20*/  ISETP.NE.U32.AND P2, PT, R179, RZ, PT ;  /* 0x000000ffb300720c */ /* 0x000fe40003f45070 */
[----:B------:R-:W-:Y:S02]  /*2e30*/  ISETP.GE.AND P4, PT, R235, UR8, PT ;  /* 0x00000008eb007c0c */ /* 0x000fe4000bf86270 */
[----:B------:R-:W-:Y:S02]  /*2e40*/  ISETP.GE.AND P5, PT, R234, UR8, PT ;  /* 0x00000008ea007c0c */ /* 0x000fe4000bfa6270 */
[----:B------:R-:W-:-:S02]  /*2e50*/  ISETP.GE.AND P3, PT, R218, c[0x0][0x180], PT ;  /* 0x00006000da007a0c */ /* 0x000fc40003f66270 */
[----:B------:R-:W-:Y:S02]  /*2e60*/  SEL R179, RZ, 0x4, P4 ;  /* 0x00000004ffb37807 */ /* 0x000fe40002000000 */
[----:B------:R-:W-:Y:S02]  /*2e70*/  ISETP.NE.U32.AND P4, PT, R180, RZ, PT ;  /* 0x000000ffb400720c */ /* 0x000fe40003f85070 */
[----:B------:R-:W-:Y:S01]  /*2e80*/  SEL R180, RZ, 0x4, P5 ;  /* 0x00000004ffb47807 */ /* 0x000fe20002800000 */
[----:B------:R1:W-:Y:S01]  /*2e90*/  LDGSTS.E [R205+0x11c00], [R64.64], P2 ;  /* 0x11c0000040cd7fae */ /* 0x0003e2000912184e */
[----:B------:R-:W-:Y:S02]  /*2ea0*/  ISETP.GE.AND P5, PT, R233, UR8, PT ;  /* 0x00000008e9007c0c */ /* 0x000fe4000bfa6270 */
[----:B------:R-:W-:Y:S02]  /*2eb0*/  SEL R182, R177, RZ, !P3 ;  /* 0x000000ffb1b67207 */ /* 0x000fe40005800000 */
[----:B------:R-:W-:-:S02]  /*2ec0*/  ISETP.NE.U32.AND P1, PT, R181, RZ, PT ;  /* 0x000000ffb500720c */ /* 0x000fc40003f25070 */
[----:B------:R-:W-:Y:S02]  /*2ed0*/  SEL R181, RZ, 0x4, P5 ;  /* 0x00000004ffb57807 */ /* 0x000fe40002800000 */
[----:B------:R-:W-:Y:S01]  /*2ee0*/  ISETP.NE.U32.AND P5, PT, R182, RZ, PT ;  /* 0x000000ffb600720c */ /* 0x000fe20003fa5070 */
[----:B------:R1:W-:Y:S01]  /*2ef0*/  LDGSTS.E [R205+0x12000], [R66.64], P4 ;  /* 0x1200000042cd7fae */ /* 0x0003e2000a12184e */
[----:B------:R-:W-:Y:S02]  /*2f00*/  ISETP.GE.AND P3, PT, R212, c[0x0][0x180], PT ;  /* 0x00006000d4007a0c */ /* 0x000fe40003f66270 */
[----:B------:R-:W-:Y:S02]  /*2f10*/  ISETP.NE.U32.AND P2, PT, R183, RZ, PT ;  /* 0x000000ffb700720c */ /* 0x000fe40003f45070 */
[----:B------:R-:W-:Y:S02]  /*2f20*/  SEL R185, R177, RZ, !P3 ;  /* 0x000000ffb1b97207 */ /* 0x000fe40005800000 */
[----:B------:R-:W-:Y:S01]  /*2f30*/  ISETP.GE.AND P3, PT, R236, c[0x0][0x180], PT ;  /* 0x00006000ec007a0c */ /* 0x000fe20003f66270 */
[----:B------:R1:W-:Y:S01]  /*2f40*/  LDGSTS.E [R205+0x12400], [R68.64], P1 ;  /* 0x1240000044cd7fae */ /* 0x0003e2000892184e */
[----:B------:R-:W-:-:S02]  /*2f50*/  ISETP.NE.U32.AND P4, PT, R184, RZ, PT ;  /* 0x000000ffb800720c */ /* 0x000fc40003f85070 */
[----:B------:R-:W-:Y:S01]  /*2f60*/  SEL R177, R177, RZ, !P3 ;  /* 0x000000ffb1b17207 */ /* 0x000fe20005800000 */
[----:B------:R1:W-:Y:S01]  /*2f70*/  LDGSTS.E [R205+0x12800], [R70.64], P5 ;  /* 0x1280000046cd7fae */ /* 0x0003e2000a92184e */
[----:B------:R-:W-:Y:S02]  /*2f80*/  PLOP3.LUT P3, PT, PT, PT, UP1, 0x80, 0x0 ;  /* 0x000000000000781c */ /* 0x000fe40003f6f018 */
[----:B------:R-:W-:Y:S01]  /*2f90*/  ISETP.NE.U32.AND P1, PT, R185, RZ, PT ;  /* 0x000000ffb900720c */ /* 0x000fe20003f25070 */
[----:B------:R1:W-:Y:S01]  /*2fa0*/  LDGSTS.E [R205+0x12c00], [R72.64], P2 ;  /* 0x12c0000048cd7fae */ /* 0x0003e2000912184e */
[----:B------:R-:W-:Y:S02]  /*2fb0*/  ISETP.NE.U32.AND P5, PT, R186, RZ, PT ;  /* 0x000000ffba00720c */ /* 0x000fe40003fa5070 */
[----:B------:R-:W-:Y:S02]  /*2fc0*/  SEL R179, R179, RZ, P3 ;  /* 0x000000ffb3b37207 */ /* 0x000fe40001800000 */
[----:B------:R-:W-:Y:S01]  /*2fd0*/  ISETP.NE.U32.AND P2, PT, R187, RZ, PT ;  /* 0x000000ffbb00720c */ /* 0x000fe20003f45070 */
[----:B------:R1:W-:Y:S01]  /*2fe0*/  LDGSTS.E [R205+0x13000], [R34.64], P4 ;  /* 0x1300000022cd7fae */ /* 0x0003e2000a12184e */
[----:B------:R-:W-:-:S02]  /*2ff0*/  PLOP3.LUT P3, PT, PT, PT, UP1, 0x80, 0x0 ;  /* 0x000000000000781c */ /* 0x000fc40003f6f018 */
[----:B------:R-:W-:Y:S02]  /*3000*/  ISETP.NE.U32.AND P4, PT, R177, RZ, PT ;  /* 0x000000ffb100720c */ /* 0x000fe40003f85070 */
[----:B------:R-:W-:Y:S01]  /*3010*/  SEL R180, R180, RZ, P3 ;  /* 0x000000ffb4b47207 */ /* 0x000fe20001800000 */
[----:B------:R1:W-:Y:S01]  /*3020*/  LDGSTS.E [R205+0x13400], [R38.64], P1 ;  /* 0x1340000026cd7fae */ /* 0x0003e2000892184e */
[----:B------:R-:W-:Y:S02]  /*3030*/  PLOP3.LUT P3, PT, PT, PT, UP1, 0x80, 0x0 ;  /* 0x000000000000781c */ /* 0x000fe40003f6f018 */
[----:B------:R-:W-:Y:S01]  /*3040*/  ISETP.GE.AND P6, PT, R232, UR8, PT ;  /* 0x00000008e8007c0c */ /* 0x000fe2000bfc6270 */
[----:B------:R1:W-:Y:S01]  /*3050*/  LDGSTS.E [R205+0x13800], [R36.64], P5 ;  /* 0x1380000024cd7fae */ /* 0x0003e2000a92184e */
[----:B------:R-:W-:Y:S02]  /*3060*/  SEL R181, R181, RZ, P3 ;  /* 0x000000ffb5b57207 */ /* 0x000fe40001800000 */
[----:B------:R-:W-:Y:S01]  /*3070*/  PLOP3.LUT P3, PT, PT, PT, UP1, 0x80, 0x0 ;  /* 0x000000000000781c */ /* 0x000fe20003f6f018 */
[----:B------:R1:W-:Y:S01]  /*3080*/  LDGSTS.E [R205+0x13c00], [R56.64], P2 ;  /* 0x13c0000038cd7fae */ /* 0x0003e2000912184e */
[----:B------:R-:W-:-:S02]  /*3090*/  ISETP.NE.U32.AND P2, PT, R181, RZ, PT ;  /* 0x000000ffb500720c */ /* 0x000fc40003f45070 */
[----:B------:R-:W-:Y:S01]  /*30a0*/  SHF.R.U32.HI R181, RZ, 0x2, R178 ;  /* 0x00000002ffb57819 */ /* 0x000fe200000116b2 */
[----:B------:R-:W0:Y:S01]  /*30b0*/  LDGDEPBAR ;  /* 0x00000000000079af */ /* 0x000e220000000000 */
[----:B------:R-:W-:Y:S02]  /*30c0*/  SEL R182, RZ, 0x4, P6 ;  /* 0x00000004ffb67807 */ /* 0x000fe40003000000 */
[----:B------:R-:W-:Y:S01]  /*30d0*/  LOP3.LUT R204, R181, 0x3fc, R206, 0x78, !PT ;  /* 0x000003fcb5cc7812 */ /* 0x000fe200078e78ce */
[----:B------:R-:W-:Y:S01]  /*30e0*/  IMAD.U32 R181, RZ, RZ, UR6 ;  /* 0x00000006ffb57e24 */ /* 0x000fe2000f8e00ff */
[----:B------:R-:W-:Y:S02]  /*30f0*/  ISETP.GE.AND P6, PT, R230, UR8, PT ;  /* 0x00000008e6007c0c */ /* 0x000fe4000bfc6270 */
[----:B------:R-:W-:Y:S01]  /*3100*/  SEL R182, R182, RZ, P3 ;  /* 0x000000ffb6b67207 */ /* 0x000fe20001800000 */
[----:B------:R2:W-:Y:S01]  /*3110*/  LDGSTS.E [R204], [R74.64], P4 ;  /* 0x000000004acc7fae */ /* 0x0005e2000a12184e */
[----:B------:R-:W-:Y:S01]  /*3120*/  PLOP3.LUT P3, PT, PT, PT, UP1, 0x80, 0x0 ;  /* 0x000000000000781c */ /* 0x000fe20003f6f018 */
[C---:B-1----:R-:W-:Y:S01]  /*3130*/  IMAD.WIDE R138, R181.reuse, 0x4, R138 ;  /* 0x00000004b58a7825 */ /* 0x042fe200078e028a */
[----:B------:R-:W-:Y:S01]  /*3140*/  SEL R183, RZ, 0x4, P6 ;  /* 0x00000004ffb77807 */ /* 0x000fe20003000000 */
[----:B------:R1:W-:Y:S01]  /*3150*/  LDGSTS.E [R204+0x800], [R78.64], P4 ;  /* 0x008000004ecc7fae */ /* 0x0003e2000a12184e */
[----:B------:R-:W-:Y:S01]  /*3160*/  ISETP.GE.AND P6, PT, R228, UR8, PT ;  /* 0x00000008e4007c0c */ /* 0x000fe2000bfc6270 */
[----:B---3--:R-:W-:Y:S01]  /*3170*/  IMAD.WIDE R42, R181, 0x4, R42 ;  /* 0x00000004b52a7825 */ /* 0x008fe200078e022a */
[----:B------:R-:W-:Y:S01]  /*3180*/  SEL R183, R183, RZ, P3 ;  /* 0x000000ffb7b77207 */ /* 0x000fe20001800000 */
[----:B------:R3:W-:Y:S01]  /*3190*/  LDGSTS.E [R204+0x1000], [R82.64], P4 ;  /* 0x0100000052cc7fae */ /* 0x0007e2000a12184e */
[----:B------:R-:W-:Y:S01]  /*31a0*/  PLOP3.LUT P3, PT, PT, PT, UP1, 0x80, 0x0 ;  /* 0x000000000000781c */ /* 0x000fe20003f6f018 */
[C---:B-----5:R-:W-:Y:S01]  /*31b0*/  IMAD.WIDE R58, R181.reuse, 0x4, R58 ;  /* 0x00000004b53a7825 */ /* 0x060fe200078e023a */
[----:B------:R-:W-:Y:S01]  /*31c0*/  SEL R184, RZ, 0x4, P6 ;  /* 0x00000004ffb87807 */ /* 0x000fe20003000000 */
[----:B------:R5:W-:Y:S01]  /*31d0*/  LDGSTS.E [R204+0x1800], [R86.64], P4 ;  /* 0x0180000056cc7fae */ /* 0x000be2000a12184e */
[----:B------:R-:W-:Y:S01]  /*31e0*/  ISETP.GE.AND P6, PT, R226, UR8, PT ;  /* 0x00000008e2007c0c */ /* 0x000fe2000bfc6270 */
[----:B------:R-:W-:Y:S01]  /*31f0*/  IMAD.WIDE R62, R181, 0x4, R62 ;  /* 0x00000004b53e7825 */ /* 0x000fe200078e023e */
[----:B------:R-:W-:Y:S01]  /*3200*/  SEL R184, R184, RZ, P3 ;  /* 0x000000ffb8b87207 */ /* 0x000fe20001800000 */
[----:B------:R1:W-:Y:S01]  /*3210*/  LDGSTS.E [R204+0x2000], [R90.64], P4 ;  /* 0x020000005acc7fae */ /* 0x0003e2000a12184e */
[----:B------:R-:W-:-:S02]  /*3220*/  LOP3.LUT R203, R204, 0x40, RZ, 0x3c, !PT ;  /* 0x00000040cccb7812 */ /* 0x000fc400078e3cff */
[----:B------:R-:W-:Y:S01]  /*3230*/  PLOP3.LUT P3, PT, PT, PT, UP1, 0x80, 0x0 ;  /* 0x000000000000781c */ /* 0x000fe20003f6f018 */
[----:B------:R1:W-:Y:S01]  /*3240*/  LDGSTS.E [R204+0x2800], [R94.64], P4 ;  /* 0x028000005ecc7fae */ /* 0x0003e2000a12184e */
[----:B------:R-:W-:Y:S02]  /*3250*/  SEL R185, RZ, 0x4, P6 ;  /* 0x00000004ffb97807 */ /* 0x000fe40003000000 */
[----:B------:R-:W-:Y:S01]  /*3260*/  ISETP.GE.AND P6, PT, R224, UR8, PT ;  /* 0x00000008e0007c0c */ /* 0x000fe2000bfc6270 */
[----:B------:R1:W-:Y:S01]  /*3270*/  LDGSTS.E [R204+0x3000], [R98.64], P4 ;  /* 0x0300000062cc7fae */ /* 0x0003e2000a12184e */
[----:B------:R-:W-:Y:S02]  /*3280*/  SEL R185, R185, RZ, P3 ;  /* 0x000000ffb9b97207 */ /* 0x000fe40001800000 */
[----:B------:R-:W-:Y:S01]  /*3290*/  PLOP3.LUT P3, PT, PT, PT, UP1, 0x80, 0x0 ;  /* 0x000000000000781c */ /* 0x000fe20003f6f018 */
[----:B------:R1:W-:Y:S01]  /*32a0*/  LDGSTS.E [R204+0x3800], [R102.64], P4 ;  /* 0x0380000066cc7fae */ /* 0x0003e2000a12184e */
[----:B------:R-:W-:-:S02]  /*32b0*/  SEL R186, RZ, 0x4, P6 ;  /* 0x00000004ffba7807 */ /* 0x000fc40003000000 */
[----:B------:R-:W-:Y:S01]  /*32c0*/  ISETP.GE.AND P6, PT, R222, UR8, PT ;  /* 0x00000008de007c0c */ /* 0x000fe2000bfc6270 */
[----:B------:R1:W-:Y:S01]  /*32d0*/  LDGSTS.E [R204+0x4000], [R106.64], P4 ;  /* 0x040000006acc7fae */ /* 0x0003e2000a12184e */
[----:B------:R-:W-:Y:S02]  /*32e0*/  SEL R186, R186, RZ, P3 ;  /* 0x000000ffbaba7207 */ /* 0x000fe40001800000 */
[----:B------:R-:W-:Y:S01]  /*32f0*/  PLOP3.LUT P3, PT, PT, PT, UP1, 0x80, 0x0 ;  /* 0x000000000000781c */ /* 0x000fe20003f6f018 */
[----:B------:R1:W-:Y:S01]  /*3300*/  LDGSTS.E [R204+0x4800], [R110.64], P4 ;  /* 0x048000006ecc7fae */ /* 0x0003e2000a12184e */
[----:B------:R-:W-:Y:S02]  /*3310*/  SEL R187, RZ, 0x4, P6 ;  /* 0x00000004ffbb7807 */ /* 0x000fe40003000000 */
[----:B------:R-:W-:Y:S01]  /*3320*/  ISETP.GE.AND P6, PT, R220, UR8, PT ;  /* 0x00000008dc007c0c */ /* 0x000fe2000bfc6270 */
[----:B------:R1:W-:Y:S01]  /*3330*/  LDGSTS.E [R204+0x5000], [R114.64], P4 ;  /* 0x0500000072cc7fae */ /* 0x0003e2000a12184e */
[----:B------:R-:W-:-:S02]  /*3340*/  SEL R187, R187, RZ, P3 ;  /* 0x000000ffbbbb7207 */ /* 0x000fc40001800000 */
        /* <DEDUP_REMOVED lines=11> */
[----:B------:R-:W-:Y:S02]  /*3400*/  ISETP.NE.U32.AND P5, PT, R180, RZ, PT ;  /* 0x000000ffb400720c */ /* 0x000fe40003fa5070 */
[----:B------:R-:W-:Y:S01]  /*3410*/  SEL R180, R177, RZ, P3 ;  /* 0x000000ffb1b47207 */ /* 0x000fe20001800000 */
[----:B------:R1:W-:Y:S01]  /*3420*/  LDGSTS.E [R204+0x7800], [R134.64], P4 ;  /* 0x0780000086cc7fae */ /* 0x0003e2000a12184e */
[----:B------:R-:W-:Y:S02]  /*3430*/  SEL R177, RZ, 0x4, P6 ;  /* 0x00000004ffb17807 */ /* 0x000fe40003000000 */
[----:B------:R-:W-:Y:S01]  /*3440*/  ISETP.GE.AND P6, PT, R214, UR8, PT ;  /* 0x00000008d6007c0c */ /* 0x000fe2000bfc6270 */
[----:B------:R1:W-:Y:S01]  /*3450*/  LDGSTS.E [R203+0x400], [R76.64], P4 ;  /* 0x004000004ccb7fae */ /* 0x0003e2000a12184e */
[----:B------:R-:W-:-:S02]  /*3460*/  ISETP.NE.U32.AND P1, PT, R179, RZ, PT ;  /* 0x000000ffb300720c */ /* 0x000fc40003f25070 */
[----:B------:R-:W-:Y:S01]  /*3470*/  SEL R179, RZ, 0x4, P6 ;  /* 0x00000004ffb37807 */ /* 0x000fe20003000000 */
[----:B------:R1:W-:Y:S01]  /*3480*/  LDGSTS.E [R203+0xc00], [R80.64], P4 ;  /* 0x00c0000050cb7fae */ /* 0x0003e2000a12184e */
[----:B------:R-:W-:Y:S02]  /*3490*/  ISETP.GE.AND P6, PT, R210, UR8, PT ;  /* 0x00000008d2007c0c */ /* 0x000fe4000bfc6270 */
[----:B------:R-:W-:Y:S01]  /*34a0*/  PLOP3.LUT P3, PT, PT, PT, UP1, 0x80, 0x0 ;  /* 0x000000000000781c */ /* 0x000fe20003f6f018 */
[----:B------:R1:W-:Y:S01]  /*34b0*/  LDGSTS.E [R203+0x1400], [R84.64], P4 ;  /* 0x0140000054cb7fae */ /* 0x0003e2000a12184e */
[----:B------:R-:W-:Y:S02]  /*34c0*/  SEL R178, RZ, 0x4, P6 ;  /* 0x00000004ffb27807 */ /* 0x000fe40003000000 */
[----:B------:R-:W-:Y:S01]  /*34d0*/  ISETP.NE.U32.AND P6, PT, R183, RZ, PT ;  /* 0x000000ffb700720c */ /* 0x000fe20003fc5070 */
[----:B------:R1:W-:Y:S01]  /*34e0*/  LDGSTS.E [R203+0x1c00], [R88.64], P4 ;  /* 0x01c0000058cb7fae */ /* 0x0003e2000a12184e */
[----:B------:R-:W-:Y:S01]  /*34f0*/  SEL R189, R177, RZ, P3 ;  /* 0x000000ffb1bd7207 */ /* 0x000fe20001800000 */
[----:B------:R-:W-:Y:S01]  /*3500*/  IMAD.U32 R183, RZ, RZ, UR6 ;  /* 0x00000006ffb77e24 */ /* 0x000fe2000f8e00ff */
[----:B------:R-:W-:Y:S01]  /*3510*/  ISETP.GE.AND P3, PT, R212, UR8, PT ;  /* 0x00000008d4007c0c */ /* 0x000fe2000bf66270 */
[----:B------:R1:W-:Y:S02]  /*3520*/  LDGSTS.E [R203+0x2400], [R92.64], P4 ;  /* 0x024000005ccb7fae */ /* 0x0003e4000a12184e */
[C---:B--2---:R-:W-:Y:S01]  /*3530*/  IMAD.WIDE R40, R183.reuse, 0x4, R40 ;  /* 0x00000004b7287825 */ /* 0x044fe200078e0228 */
[----:B------:R-:W-:Y:S01]  /*3540*/  SEL R177, RZ, 0x4, P3 ;  /* 0x00000004ffb17807 */ /* 0x000fe20001800000 */
[----:B------:R2:W-:Y:S01]  /*3550*/  LDGSTS.E [R203+0x2c00], [R96.64], P4 ;  /* 0x02c0000060cb7fae */ /* 0x0005e2000a12184e */
[----:B------:R-:W-:Y:S01]  /*3560*/  ISETP.NE.U32.AND P3, PT, R182, RZ, PT ;  /* 0x000000ffb600720c */ /* 0x000fe20003f65070 */
[----:B----4-:R-:W-:-:S02]  /*3570*/  IMAD.WIDE R54, R183, 0x4, R54 ;  /* 0x00000004b7367825 */ /* 0x010fc400078e0236 */
[----:B------:R4:W-:Y:S04]  /*3580*/  LDGSTS.E [R203+0x3400], [R100.64], P4 ;  /* 0x0340000064cb7fae */ /* 0x0009e8000a12184e */
        /* <DEDUP_REMOVED lines=8> */
[----:B------:R1:W-:Y:S01]  /*3610*/  LDGSTS.E [R203+0x7c00], [R136.64], P4 ;  /* 0x07c0000088cb7fae */ /* 0x0003e2000a12184e */
[----:B------:R-:W-:-:S03]  /*3620*/  ISETP.NE.U32.AND P4, PT, R184, RZ, PT ;  /* 0x000000ffb800720c */ /* 0x000fc60003f85070 */
[----:B------:R-:W0:Y:S04]  /*3630*/  LDGDEPBAR ;  /* 0x00000000000079af */ /* 0x000e280000000000 */
[----:B------:R-:W-:Y:S06]  /*3640*/  BAR.SYNC.DEFER_BLOCKING 0x0 ;  /* 0x0000000000007b1d */ /* 0x000fec0000010000 */
[----:B------:R-:W-:Y:S01]  /*3650*/  @!PT LDS RZ, [RZ] ;  /* 0x00000000fffff984 */ /* 0x000fe20000000800 */
[----:B------:R-:W-:Y:S01]  /*3660*/  @!PT LDS RZ, [RZ] ;  /* 0x00000000fffff984 */ /* 0x000fe20000000800 */
[----:B------:R-:W-:Y:S01]  /*3670*/  @!PT LDS RZ, [RZ] ;  /* 0x00000000fffff984 */ /* 0x000fe20000000800 */
[----:B------:R1:W-:Y:S01]  /*3680*/  LDGSTS.E [R205+0x14000], [R138.64], P1 ;  /* 0x140000008acd7fae */ /* 0x0003e2000892184e */
[----:B------:R-:W-:-:S03]  /*3690*/  ISETP.NE.U32.AND P1, PT, R185, RZ, PT ;  /* 0x000000ffb900720c */ /* 0x000fc60003f25070 */
[----:B------:R2:W-:Y:S01]  /*36a0*/  LDGSTS.E [R205+0x14400], [R40.64], P5 ;  /* 0x1440000028cd7fae */ /* 0x0005e2000a92184e */
[----:B------:R-:W-:-:S03]  /*36b0*/  ISETP.NE.U32.AND P5, PT, R186, RZ, PT ;  /* 0x000000ffba00720c */ /* 0x000fc60003fa5070 */
[----:B------:R3:W-:Y:S01]  /*36c0*/  LDGSTS.E [R205+0x14800], [R42.64], P2 ;  /* 0x148000002acd7fae */ /* 0x0007e2000912184e */
[----:B------:R-:W-:Y:S01]  /*36d0*/  ISETP.NE.U32.AND P2, PT, R187, RZ, PT ;  /* 0x000000ffbb00720c */ /* 0x000fe20003f45070 */
[----:B-1----:R-:W-:Y:S02]  /*36e0*/  IMAD.U32 R139, RZ, RZ, UR6 ;  /* 0x00000006ff8b7e24 */ /* 0x002fe4000f8e00ff */
[----:B------:R1:W-:Y:S01]  /*36f0*/  LDGSTS.E [R205+0x14c00], [R54.64], P3 ;  /* 0x14c0000036cd7fae */ /* 0x0003e2000992184e */
[----:B------:R-:W-:Y:S01]  /*3700*/  ISETP.NE.U32.AND P3, PT, R188, RZ, PT ;  /* 0x000000ffbc00720c */ /* 0x000fe20003f65070 */
[----:B--2---:R-:W-:Y:S02]  /*3710*/  IMAD.U32 R41, RZ, RZ, UR6 ;  /* 0x00000006ff297e24 */ /* 0x004fe4000f8e00ff */
[----:B------:R2:W-:Y:S01]  /*3720*/  LDGSTS.E [R205+0x15000], [R58.64], P6 ;  /* 0x150000003acd7fae */ /* 0x0005e2000b12184e */
[----:B------:R-:W-:Y:S01]  /*3730*/  IMAD.WIDE R60, R139, 0x4, R60 ;  /* 0x000000048b3c7825 */ /* 0x000fe200078e023c */
[----:B------:R-:W-:-:S03]  /*3740*/  ISETP.NE.U32.AND P6, PT, R180, RZ, PT ;  /* 0x000000ffb400720c */ /* 0x000fc60003fc5070 */
[----:B---3--:R-:W-:Y:S01]  /*3750*/  IMAD.U32 R43, RZ, RZ, UR6 ;  /* 0x00000006ff2b7e24 */ /* 0x008fe2000f8e00ff */
[----:B------:R3:W-:Y:S01]  /*3760*/  LDGSTS.E [R205+0x15400], [R60.64], P4 ;  /* 0x154000003ccd7fae */ /* 0x0007e2000a12184e */
[----:B------:R-:W-:Y:S01]  /*3770*/  IMAD.WIDE R64, R41, 0x4, R64 ;  /* 0x0000000429407825 */ /* 0x000fe200078e0240 */
[----:B------:R-:W-:Y:S02]  /*3780*/  ISETP.NE.U32.AND P4, PT, R189, RZ, PT ;  /* 0x000000ffbd00720c */ /* 0x000fe40003f85070 */
[----:B------:R1:W-:Y:S01]  /*3790*/  LDGSTS.E [R205+0x15800], [R62.64], P1 ;  /* 0x158000003ecd7fae */ /* 0x0003e2000892184e */
[----:B------:R-:W-:Y:S01]  /*37a0*/  IMAD.WIDE R66, R43, 0x4, R66 ;  /* 0x000000042b427825 */ /* 0x000fe200078e0242 */
[----:B------:R-:W-:Y:S02]  /*37b0*/  PLOP3.LUT P1, PT, PT, PT, UP1, 0x80, 0x0 ;  /* 0x000000000000781c */ /* 0x000fe40003f2f018 */
[----:B------:R1:W-:Y:S01]  /*37c0*/  LDGSTS.E [R205+0x15c00], [R64.64], P5 ;  /* 0x15c0000040cd7fae */ /* 0x0003e2000a92184e */
[----:B------:R-:W-:Y:S01]  /*37d0*/  PLOP3.LUT P5, PT, PT, PT, UP1, 0x80, 0x0 ;  /* 0x000000000000781c */ /* 0x000fe20003faf018 */
[----:B------:R-:W-:Y:S01]  /*37e0*/  IMAD.WIDE R68, R139, 0x4, R68 ;  /* 0x000000048b447825 */ /* 0x000fe200078e0244 */
[----:B------:R-:W-:Y:S01]  /*37f0*/  SEL R179, R179, RZ, P1 ;  /* 0x000000ffb3b37207 */ /* 0x000fe20000800000 */
[----:B------:R1:W-:Y:S01]  /*3800*/  LDGSTS.E [R205+0x16000], [R66.64], P2 ;  /* 0x1600000042cd7fae */ /* 0x0003e2000912184e */
[----:B------:R-:W-:Y:S01]  /*3810*/  ISETP.GE.AND P2, PT, R208, UR8, PT ;  /* 0x00000008d0007c0c */ /* 0x000fe2000bf46270 */
[----:B------:R-:W-:Y:S01]  /*3820*/  IMAD.U32 R41, RZ, RZ, UR7 ;  /* 0x00000007ff297e24 */ /* 0x000fe2000f8e00ff */
[----:B------:R-:W-:Y:S01]  /*3830*/  SEL R177, R177, RZ, P5 ;  /* 0x000000ffb1b17207 */ /* 0x000fe20002800000 */
[----:B------:R1:W-:Y:S01]  /*3840*/  LDGSTS.E [R205+0x16400], [R68.64], P3 ;  /* 0x1640000044cd7fae */ /* 0x0003e2000992184e */
[----:B------:R-:W-:Y:S01]  /*3850*/  PLOP3.LUT P5, PT, PT, PT, UP1, 0x80, 0x0 ;  /* 0x000000000000781c */ /* 0x000fe20003faf018 */
[----:B------:R-:W-:Y:S01]  /*3860*/  IMAD.WIDE R74, R41, 0x4, R74 ;  /* 0x00000004294a7825 */ /* 0x000fe200078e024a */
[----:B------:R-:W-:-:S02]  /*3870*/  PLOP3.LUT P1, PT, PT, PT, UP1, 0x80, 0x0 ;  /* 0x000000000000781c */ /* 0x000fc40003f2f018 */
[----:B------:R-:W-:Y:S01]  /*3880*/  SEL R40, RZ, 0x4, P2 ;  /* 0x00000004ff287807 */ /* 0x000fe20001000000 */
[C---:B------:R-:W-:Y:S01]  /*3890*/  IMAD.WIDE R76, R41.reuse, 0x4, R76 ;  /* 0x00000004294c7825 */ /* 0x040fe200078e024c */
[----:B------:R-:W-:Y:S02]  /*38a0*/  SEL R178, R178, RZ, P5 ;  /* 0x000000ffb2b27207 */ /* 0x000fe40002800000 */
[----:B------:R-:W-:Y:S01]  /*38b0*/  SEL R40, R40, RZ, P1 ;  /* 0x000000ff28287207 */ /* 0x000fe20000800000 */
[----:B------:R-:W-:Y:S01]  /*38c0*/  IMAD.WIDE R78, R41, 0x4, R78 ;  /* 0x00000004294e7825 */ /* 0x000fe200078e024e */
[----:B------:R-:W-:Y:S02]  /*38d0*/  ISETP.NE.U32.AND P5, PT, R179, RZ, PT ;  /* 0x000000ffb300720c */ /* 0x000fe40003fa5070 */
[----:B------:R-:W-:Y:S01]  /*38e0*/  ISETP.NE.U32.AND P2, PT, R177, RZ, PT ;  /* 0x000000ffb100720c */ /* 0x000fe20003f45070 */
[----:B------:R-:W-:Y:S01]  /*38f0*/  IMAD.WIDE R80, R41, 0x4, R80 ;  /* 0x0000000429507825 */ /* 0x000fe200078e0250 */
[----:B------:R-:W-:-:S02]  /*3900*/  ISETP.NE.U32.AND P1, PT, R178, RZ, PT ;  /* 0x000000ffb200720c */ /* 0x000fc40003f25070 */
[----:B------:R-:W-:Y:S01]  /*3910*/  ISETP.NE.U32.AND P3, PT, R40, RZ, PT ;  /* 0x000000ff2800720c */ /* 0x000fe20003f65070 */
[----:B------:R-:W-:-:S04]  /*3920*/  IMAD.WIDE R82, R41, 0x4, R82 ;  /* 0x0000000429527825 */ /* 0x000fc800078e0252 */
[----:B------:R-:W-:-:S04]  /*3930*/  IMAD.WIDE R84, R41, 0x4, R84 ;  /* 0x0000000429547825 */ /* 0x000fc800078e0254 */
[----:B-----5:R-:W-:-:S04]  /*3940*/  IMAD.WIDE R86, R41, 0x4, R86 ;  /* 0x0000000429567825 */ /* 0x020fc800078e0256 */
[----:B------:R-:W-:-:S04]  /*3950*/  IMAD.WIDE R88, R41, 0x4, R88 ;  /* 0x0000000429587825 */ /* 0x000fc800078e0258 */
[----:B------:R-:W-:-:S04]  /*3960*/  IMAD.WIDE R90, R41, 0x4, R90 ;  /* 0x00000004295a7825 */ /* 0x000fc800078e025a */
[----:B------:R-:W-:-:S04]  /*3970*/  IMAD.WIDE R92, R41, 0x4, R92 ;  /* 0x00000004295c7825 */ /* 0x000fc800078e025c */
[----:B------:R-:W-:-:S04]  /*3980*/  IMAD.WIDE R94, R41, 0x4, R94 ;  /* 0x00000004295e7825 */ /* 0x000fc800078e025e */
[----:B------:R-:W-:-:S04]  /*3990*/  IMAD.WIDE R96, R41, 0x4, R96 ;  /* 0x0000000429607825 */ /* 0x000fc800078e0260 */
[----:B------:R-:W-:-:S04]  /*39a0*/  IMAD.WIDE R98, R41, 0x4, R98 ;  /* 0x0000000429627825 */ /* 0x000fc800078e0262 */
[----:B----4-:R-:W-:-:S04]  /*39b0*/  IMAD.WIDE R100, R41, 0x4, R100 ;  /* 0x0000000429647825 */ /* 0x010fc800078e0264 */
[----:B------:R-:W-:-:S04]  /*39c0*/  IMAD.WIDE R102, R41, 0x4, R102 ;  /* 0x0000000429667825 */ /* 0x000fc800078e0266 */
        /* <DEDUP_REMOVED lines=17> */
[----:B------:R-:W-:Y:S02]  /*3ae0*/  IMAD.U32 R41, RZ, RZ, UR6 ;  /* 0x00000006ff297e24 */ /* 0x000fe4000f8e00ff */
[----:B-1----:R-:W-:Y:S02]  /*3af0*/  IMAD.U32 R55, RZ, RZ, UR6 ;  /* 0x00000006ff377e24 */ /* 0x002fe4000f8e00ff */
[----:B------:R-:W-:-:S04]  /*3b00*/  IMAD.WIDE R70, R43, 0x4, R70 ;  /* 0x000000042b467825 */ /* 0x000fc800078e0246 */
[----:B--2---:R-:W-:Y:S01]  /*3b10*/  IMAD.U32 R59, RZ, RZ, UR6 ;  /* 0x00000006ff3b7e24 */ /* 0x004fe2000f8e00ff */
[----:B------:R1:W-:Y:S01]  /*3b20*/  LDGSTS.E [R205+0x16800], [R70.64], P6 ;  /* 0x1680000046cd7fae */ /* 0x0003e2000b12184e */
[----:B---3--:R-:W-:Y:S02]  /*3b30*/  IMAD.U32 R61, RZ, RZ, UR6 ;  /* 0x00000006ff3d7e24 */ /* 0x008fe4000f8e00ff */
[----:B------:R-:W-:-:S04]  /*3b40*/  IMAD.WIDE R72, R41, 0x4, R72 ;  /* 0x0000000429487825 */ /* 0x000fc800078e0248 */
[----:B------:R-:W-:Y:S01]  /*3b50*/  IMAD.WIDE R34, R43, 0x4, R34 ;  /* 0x000000042b227825 */ /* 0x000fe200078e0222 */
[----:B------:R1:W-:Y:S03]  /*3b60*/  LDGSTS.E [R205+0x16c00], [R72.64], P4 ;  /* 0x16c0000048cd7fae */ /* 0x0003e6000a12184e */
[----:B------:R-:W-:Y:S01]  /*3b70*/  IMAD.WIDE R38, R55, 0x4, R38 ;  /* 0x0000000437267825 */ /* 0x000fe200078e0226 */
[----:B------:R1:W-:Y:S03]  /*3b80*/  LDGSTS.E [R205+0x17000], [R34.64], P5 ;  /* 0x1700000022cd7fae */ /* 0x0003e6000a92184e */
[----:B------:R-:W-:Y:S01]  /*3b90*/  IMAD.WIDE R36, R59, 0x4, R36 ;  /* 0x000000043b247825 */ /* 0x000fe200078e0224 */
[----:B------:R1:W-:Y:S03]  /*3ba0*/  LDGSTS.E [R205+0x17400], [R38.64], P2 ;  /* 0x1740000026cd7fae */ /* 0x0003e6000912184e */
[----:B------:R-:W-:Y:S01]  /*3bb0*/  IMAD.WIDE R56, R61, 0x4, R56 ;  /* 0x000000043d387825 */ /* 0x000fe200078e0238 */
[----:B------:R1:W-:Y:S04]  /*3bc0*/  LDGSTS.E [R205+0x17800], [R36.64], P1 ;  /* 0x1780000024cd7fae */ /* 0x0003e8000892184e */
[----:B------:R1:W-:Y:S04]  /*3bd0*/  LDGSTS.E [R205+0x17c00], [R56.64], P3 ;  /* 0x17c0000038cd7fae */ /* 0x0003e8000992184e */
[----:B------:R-:W0:Y:S04]  /*3be0*/  LDGDEPBAR ;  /* 0x00000000000079af */ /* 0x000e280000000000 */
        /* <DEDUP_REMOVED lines=32> */
[----:B------:R-:W-:-:S03]  /*3df0*/  PLOP3.LUT P0, PT, PT, PT, UP0, 0x80, 0x0 ;  /* 0x000000000000781c */ /* 0x000fc60003f0f008 */
[----:B------:R-:W0:Y:S10]  /*3e00*/  LDGDEPBAR ;  /* 0x00000000000079af */ /* 0x000e340000000000 */
[----:B------:R-:W-:Y:S05]  /*3e10*/  @P0 BRA `(.L_x_0) ;  /* 0x0000013000000947 */ /* 0x000fea0003800000 */
[----:B-1----:R-:W-:Y:S01]  /*3e20*/  IMAD.SHL.U32 R194, R193, 0x40, RZ ;  /* 0x00000040c1c27824 */ /* 0x002fe200078e00ff */
[----:B------:R-:W-:Y:S01]  /*3e30*/  CS2R R120, SRZ ;  /* 0x0000000000787805 */ /* 0x000fe2000001ff00 */
        /* <DEDUP_REMOVED lines=15> */
[----:B------:R-:W-:Y:S01]  /*3f30*/  LOP3.LUT R194, R194, 0x1800, RZ, 0xc0, !PT ;  /* 0x00001800c2c27812 */ /* 0x000fe200078ec0ff */
[----:B------:R-:W-:Y:S05]  /*3f40*/  BRA `(.L_x_1) ;  /* 0x00002cf000007947 */ /* 0x000fea0003800000 */
.L_x_0:
[----:B-1----:R-:W-:Y:S01]  /*3f50*/  IMAD.U32 R37, RZ, RZ, UR6 ;  /* 0x00000006ff257e24 */ /* 0x002fe2000f8e00ff */
[----:B------:R-:W-:Y:S01]  /*3f60*/  SHF.R.S32.HI R34, RZ, 0x1f, R175 ;  /* 0x0000001fff227819 */ /* 0x000fe200000114af */
[----:B------:R-:W-:Y:S01]  /*3f70*/  USHF.R.S32.HI UR11, URZ, 0x1f, UR6 ;  /* 0x0000001f3f0b7899 */ /* 0x000fe20008011406 */
[----:B------:R-:W-:Y:S01]  /*3f80*/  SHF.R.S32.HI R35, RZ, 0x1f, R174 ;  /* 0x0000001fff237819 */ /* 0x000fe200000114ae */
[----:B------:R-:W-:Y:S01]  /*3f90*/  IMAD.U32 R56, RZ, RZ, UR6 ;  /* 0x00000006ff387e24 */ /* 0x000fe2000f8e00ff */
[----:B------:R-:W-:Y:S01]  /*3fa0*/  LEA R192, P0, R37, R176, 0x3 ;  /* 0x000000b025c07211 */ /* 0x000fe200078018ff */
[----:B------:R-:W-:Y:S01]  /*3fb0*/  USHF.R.S32.HI UR12, URZ, 0x1f, UR7 ;  /* 0x0000001f3f0c7899 */ /* 0x000fe20008011407 */
[----:B------:R-:W-:Y:S01]  /*3fc0*/  SHF.R.S32.HI R36, RZ, 0x1f, R171 ;  /* 0x0000001fff247819 */ /* 0x000fe200000114ab */
[----:B------:R-:W-:Y:S01]  /*3fd0*/  IMAD.U32 R54, RZ, RZ, UR11 ;  /* 0x0000000bff367e24 */ /* 0x000fe2000f8e00ff */
[----:B------:R-:W-:Y:S01]  /*3fe0*/  SHF.R.S32.HI R37, RZ, 0x1f, R172 ;  /* 0x0000001fff257819 */ /* 0x000fe200000114ac */
[----:B------:R-:W-:Y:S01]  /*3ff0*/  USHF.L.U32 UR4, UR7, 0x3, URZ ;  /* 0x0000000307047899 */ /* 0x000fe2000800063f */
[----:B------:R-:W-:Y:S01]  /*4000*/  SHF.L.U64.HI R191, R175, 0x2, R34 ;  /* 0x00000002afbf7819 */ /* 0x000fe20000010222 */
[----:B------:R-:W-:Y:S01]  /*4010*/  USHF.L.U64.HI UR10, UR7, 0x3, UR12 ;  /* 0x00000003070a7899 */ /* 0x000fe2000801020c */
[----:B------:R-:W-:Y:S01]  /*4020*/  SHF.R.S32.HI R34, RZ, 0x1f, R173 ;  /* 0x0000001fff227819 */ /* 0x000fe200000114ad */
[----:B------:R-:W-:Y:S01]  /*4030*/  IMAD.SHL.U32 R194, R193, 0x40, RZ ;  /* 0x00000040c1c27824 */ /* 0x000fe200078e00ff */
[----:B------:R-:W-:Y:S01]  /*4040*/  SHF.L.U64.HI R126, R174, 0x2, R35 ;  /* 0x00000002ae7e7819 */ /* 0x000fe20000010223 */
[----:B------:R-:W-:Y:S01]  /*4050*/  USHF.R.S32.HI UR8, URZ, 0x1f, UR5 ;  /* 0x0000001f3f087899 */ /* 0x000fe20008011405 */
[----:B------:R-:W-:Y:S01]  /*4060*/  SHF.R.S32.HI R35, RZ, 0x1f, R170 ;  /* 0x0000001fff237819 */ /* 0x000fe200000114aa */
[----:B------:R-:W-:Y:S01]  /*4070*/  IMAD R198, R208, c[0x0][0x188], RZ ;  /* 0x00006200d0c67a24 */ /* 0x000fe200078e02ff */
[----:B------:R-:W-:Y:S01]  /*4080*/  SHF.L.U64.HI R43, R171, 0x2, R36 ;  /* 0x00000002ab2b7819 */ /* 0x000fe20000010224 */
[----:B------:R-:W-:Y:S01]  /*4090*/  ULEA.HI UR8, UR8, UR5, URZ, 0x6 ;  /* 0x0000000508087291 */ /* 0x000fe2000f8f303f */
[----:B------:R-:W-:Y:S01]  /*40a0*/  SHF.L.U64.HI R124, R172, 0x2, R37 ;  /* 0x00000002ac7c7819 */ /* 0x000fe20000010225 */
[----:B------:R-:W-:Y:S01]  /*40b0*/  IMAD R197, R210, c[0x0][0x188], RZ ;  /* 0x00006200d2c57a24 */ /* 0x000fe200078e02ff */
[----:B------:R-:W-:Y:S01]  /*40c0*/  SHF.R.S32.HI R36, RZ, 0x1f, R169 ;  /* 0x0000001fff247819 */ /* 0x000fe200000114a9 */
[----:B------:R-:W-:Y:S01]  /*40d0*/  USHF.R.S32.HI UR8, URZ, 0x6, UR8 ;  /* 0x000000063f087899 */ /* 0x000fe20008011408 */
[----:B------:R-:W-:Y:S01]  /*40e0*/  SHF.R.S32.HI R37, RZ, 0x1f, R168 ;  /* 0x0000001fff257819 */ /* 0x000fe200000114a8 */
[----:B------:R-:W-:Y:S01]  /*40f0*/  IMAD R196, R212, c[0x0][0x188], RZ ;  /* 0x00006200d4c47a24 */ /* 0x000fe200078e02ff */
[----:B------:R-:W-:Y:S01]  /*4100*/  SHF.L.U64.HI R125, R173, 0x2, R34 ;  /* 0x00000002ad7d7819 */ /* 0x000fe20000010222 */
[----:B------:R-:W-:Y:S01]  /*4110*/  IMAD R195, R214, c[0x0][0x188], RZ ;  /* 0x00006200d6c37a24 */ /* 0x000fe200078e02ff */
[----:B------:R-:W-:Y:S01]  /*4120*/  SHF.R.S32.HI R38, RZ, 0x1f, R167 ;  /* 0x0000001fff267819 */ /* 0x000fe200000114a7 */
[----:B------:R-:W-:Y:S01]  /*4130*/  CS2R R120, SRZ ;  /* 0x0000000000787805 */ /* 0x000fe2000001ff00 */
[----:B------:R-:W-:Y:S01]  /*4140*/  SHF.L.U64.HI R34, R170, 0x2, R35 ;  /* 0x00000002aa227819 */ /* 0x000fe20000010223 */
[----:B------:R-:W-:Y:S01]  /*4150*/  CS2R R122, SRZ ;  /* 0x00000000007a7805 */ /* 0x000fe2000001ff00 */
        /* <DEDUP_REMOVED lines=18> */
[----:B------:R-:W-:Y:S01]  /*4280*/  LOP3.LUT R63, R193, 0x7, RZ, 0xc0, !PT ;  /* 0x00000007c13f7812 */ /* 0x000fe200078ec0ff */
[----:B------:R-:W-:Y:S01]  /*4290*/  CS2R R106, SRZ ;  /* 0x00000000006a7805 */ /* 0x000fe2000001ff00 */
[----:B------:R-:W-:Y:S01]  /*42a0*/  SHF.L.U64.HI R39, R165, 0x2, R40 ;  /* 0x00000002a5277819 */ /* 0x000fe20000010228 */
[----:B------:R-:W-:Y:S01]  /*42b0*/  USHF.L.U32 UR13, UR7, 0x2, URZ ;  /* 0x00000002070d7899 */ /* 0x000fe2000800063f */
[----:B------:R-:W-:Y:S01]  /*42c0*/  SHF.L.U64.HI R40, R164, 0x2, R41 ;  /* 0x00000002a4287819 */ /* 0x000fe20000010229 */
[----:B------:R-:W-:Y:S01]  /*42d0*/  USHF.L.U64.HI UR7, UR7, 0x2, UR12 ;  /* 0x0000000207077899 */ /* 0x000fe2000801020c */
[----:B------:R-:W-:Y:S01]  /*42e0*/  LEA.HI.X R191, R56, R191, R54, 0x3, P0 ;  /* 0x000000bf38bf7211 */ /* 0x000fe200000f1c36 */
[----:B------:R-:W-:Y:S01]  /*42f0*/  IMAD.SHL.U32 R54, R63, 0x10, RZ ;  /* 0x000000103f367824 */ /* 0x000fe200078e00ff */
[----:B------:R-:W-:Y:S01]  /*4300*/  SHF.L.U64.HI R41, R163, 0x2, R42 ;  /* 0x00000002a3297819 */ /* 0x000fe2000001022a */
[----:B------:R-:W-:Y:S01]  /*4310*/  UIADD3 UR9, UR9, -0x80, URZ ;  /* 0xffffff8009097890 */ /* 0x000fe2000fffe03f */
[----:B------:R-:W-:Y:S01]  /*4320*/  SHF.R.S32.HI R58, RZ, 0x1f, R161 ;  /* 0x0000001fff3a7819 */ /* 0x000fe200000114a1 */
[----:B------:R-:W-:Y:S01]  /*4330*/  USHF.L.U64.HI UR11, UR6, 0x2, UR11 ;  /* 0x00000002060b7899 */ /* 0x000fe2000801020b */
[----:B------:R-:W-:Y:S01]  /*4340*/  LEA R128, P0, R161, UR4, 0x2 ;  /* 0x00000004a1807c11 */ /* 0x000fe2000f8010ff */
[----:B------:R-:W-:Y:S01]  /*4350*/  UIADD3 UR12, UR8, -0x2, URZ ;  /* 0xfffffffe080c7890 */ /* 0x000fe2000fffe03f */
[----:B------:R-:W-:Y:S01]  /*4360*/  SHF.L.U64.HI R42, R162, 0x2, R55 ;  /* 0x00000002a22a7819 */ /* 0x000fe20000010237 */
[----:B------:R-:W-:Y:S01]  /*4370*/  IMAD.SHL.U32 R55, R193, 0x2, RZ ;  /* 0x00000002c1377824 */ /* 0x000fe200078e00ff */
[----:B------:R-:W-:Y:S01]  /*4380*/  SHF.R.S32.HI R129, RZ, 0x1f, R160 ;  /* 0x0000001fff817819 */ /* 0x000fe200000114a0 */
[----:B------:R-:W-:Y:S01]  /*4390*/  UMOV UR5, 0xffffffff ;  /* 0xffffffff00057882 */ /* 0x000fe20000000000 */
[----:B------:R-:W-:-:S02]  /*43a0*/  SHF.R.S32.HI R56, RZ, 0x1f, R159 ;  /* 0x0000001fff387819 */ /* 0x000fc4000001149f */
[C---:B------:R-:W-:Y:S02]  /*43b0*/  LEA R130, P1, R160.reuse, UR4, 0x2 ;  /* 0x00000004a0827c11 */ /* 0x040fe4000f8210ff */
[----:B------:R-:W-:Y:S02]  /*43c0*/  LEA R132, P2, R159, UR4, 0x2 ;  /* 0x000000049f847c11 */ /* 0x000fe4000f8410ff */
[----:B------:R-:W-:Y:S02]  /*43d0*/  LEA.HI.X R127, R161, UR10, R58, 0x2, P0 ;  /* 0x0000000aa17f7c11 */ /* 0x000fe400080f143a */
[----:B------:R-:W-:Y:S02]  /*43e0*/  LEA.HI.X R129, R160, UR10, R129, 0x2, P1 ;  /* 0x0000000aa0817c11 */ /* 0x000fe400088f1481 */
[----:B------:R-:W-:Y:S02]  /*43f0*/  LEA.HI.X R131, R159, UR10, R56, 0x2, P2 ;  /* 0x0000000a9f837c11 */ /* 0x000fe400090f1438 */
[----:B------:R-:W-:-:S02]  /*4400*/  SHF.R.S32.HI R133, RZ, 0x1f, R158 ;  /* 0x0000001fff857819 */ /* 0x000fc4000001149e */
[----:B------:R-:W-:Y:S02]  /*4410*/  LEA R134, P0, R158, UR4, 0x2 ;  /* 0x000000049e867c11 */ /* 0x000fe4000f8010ff */
[----:B------:R-:W-:Y:S02]  /*4420*/  SHF.R.S32.HI R56, RZ, 0x1f, R157 ;  /* 0x0000001fff387819 */ /* 0x000fe4000001149d */
[----:B------:R-:W-:Y:S02]  /*4430*/  LEA R136, P1, R157, UR4, 0x2 ;  /* 0x000000049d887c11 */ /* 0x000fe4000f8210ff */
[----:B------:R-:W-:Y:S02]  /*4440*/  LOP3.LUT R66, R54, 0x30, R55, 0x78, !PT ;  /* 0x0000003036427812 */ /* 0x000fe400078e7837 */
[----:B------:R-:W-:Y:S02]  /*4450*/  SHF.R.S32.HI R137, RZ, 0x1f, R156 ;  /* 0x0000001fff897819 */ /* 0x000fe4000001149c */
[----:B------:R-:W-:Y:S01]  /*4460*/  LEA R138, P2, R156, UR4, 0x2 ;  /* 0x000000049c8a7c11 */ /* 0x000fe2000f8410ff */
[----:B------:R-:W-:Y:S01]  /*4470*/  IMAD R63, R63, 0x100, R66 ;  /* 0x000001003f3f7824 */ /* 0x000fe200078e0242 */
[----:B------:R-:W-:-:S02]  /*4480*/  SHF.R.S32.HI R54, RZ, 0x1f, R155 ;  /* 0x0000001fff367819 */ /* 0x000fc4000001149b */
[----:B------:R-:W-:Y:S02]  /*4490*/  LEA R61, P3, R155, UR4, 0x2 ;  /* 0x000000049b3d7c11 */ /* 0x000fe4000f8610ff */
[----:B------:R-:W-:Y:S02]  /*44a0*/  LEA.HI.X R133, R158, UR10, R133, 0x2, P0 ;  /* 0x0000000a9e857c11 */ /* 0x000fe400080f1485 */
[----:B------:R-:W-:Y:S02]  /*44b0*/  LEA.HI.X R135, R157, UR10, R56, 0x2, P1 ;  /* 0x0000000a9d877c11 */ /* 0x000fe400088f1438 */
[----:B------:R-:W-:Y:S02]  /*44c0*/  SHF.R.S32.HI R57, RZ, 0x1f, R154 ;  /* 0x0000001fff397819 */ /* 0x000fe4000001149a */
[----:B------:R-:W-:Y:S02]  /*44d0*/  LEA R64, P0, R154, UR4, 0x2 ;  /* 0x000000049a407c11 */ /* 0x000fe4000f8010ff */
[----:B------:R-:W-:-:S02]  /*44e0*/  LEA.HI.X R137, R156, UR10, R137, 0x2, P2 ;  /* 0x0000000a9c897c11 */ /* 0x000fc400090f1489 */
[----:B------:R-:W-:Y:S02]  /*44f0*/  SHF.R.S32.HI R56, RZ, 0x1f, R153 ;  /* 0x0000001fff387819 */ /* 0x000fe40000011499 */
[----:B------:R-:W-:Y:S02]  /*4500*/  LEA R62, P1, R153, UR4, 0x2 ;  /* 0x00000004993e7c11 */ /* 0x000fe4000f8210ff */
[----:B------:R-:W-:Y:S02]  /*4510*/  LEA.HI.X R139, R155, UR10, R54, 0x2, P3 ;  /* 0x0000000a9b8b7c11 */ /* 0x000fe400098f1436 */
[----:B------:R-:W-:Y:S02]  /*4520*/  SHF.R.S32.HI R55, RZ, 0x1f, R152 ;  /* 0x0000001fff377819 */ /* 0x000fe40000011498 */
[----:B------:R-:W-:Y:S02]  /*4530*/  LEA R60, P2, R152, UR4, 0x2 ;  /* 0x00000004983c7c11 */ /* 0x000fe4000f8410ff */
[----:B------:R-:W-:-:S02]  /*4540*/  SHF.R.S32.HI R54, RZ, 0x1f, R151 ;  /* 0x0000001fff367819 */ /* 0x000fc40000011497 */
[----:B------:R-:W-:Y:S02]  /*4550*/  LEA R59, P3, R151, UR4, 0x2 ;  /* 0x00000004973b7c11 */ /* 0x000fe4000f8610ff */
[----:B------:R-:W-:Y:S02]  /*4560*/  LEA.HI.X R154, R154, UR10, R57, 0x2, P0 ;  /* 0x0000000a9a9a7c11 */ /* 0x000fe400080f1439 */
[----:B------:R-:W-:Y:S02]  /*4570*/  LEA.HI.X R57, R153, UR10, R56, 0x2, P1 ;  /* 0x0000000a99397c11 */ /* 0x000fe400088f1438 */
[----:B------:R-:W-:Y:S02]  /*4580*/  LEA.HI.X R56, R152, UR10, R55, 0x2, P2 ;  /* 0x0000000a98387c11 */ /* 0x000fe400090f1437 */
[----:B------:R-:W-:Y:S02]  /*4590*/  LEA.HI.X R55, R151, UR10, R54, 0x2, P3 ;  /* 0x0000000a97377c11 */ /* 0x000fe400098f1436 */
[----:B------:R-:W-:-:S02]  /*45a0*/  SHF.R.S32.HI R67, RZ, 0x1f, R150 ;  /* 0x0000001fff437819 */ /* 0x000fc40000011496 */
[----:B------:R-:W-:Y:S02]  /*45b0*/  SHF.R.S32.HI R153, RZ, 0x1f, R148 ;  /* 0x0000001fff997819 */ /* 0x000fe40000011494 */
[----:B------:R-:W-:Y:S02]  /*45c0*/  SHF.R.S32.HI R68, RZ, 0x1f, R147 ;  /* 0x0000001fff447819 */ /* 0x000fe40000011493 */
[----:B------:R-:W-:Y:S02]  /*45d0*/  LEA R65, P0, R150, UR4, 0x2 ;  /* 0x0000000496417c11 */ /* 0x000fe4000f8010ff */
[----:B------:R-:W-:Y:S02]  /*45e0*/  LEA R58, P2, R148, UR4, 0x2 ;  /* 0x00000004943a7c11 */ /* 0x000fe4000f8410ff */
[----:B------:R-:W-:Y:S02]  /*45f0*/  LEA R156, P3, R147, UR4, 0x2 ;  /* 0x00000004939c7c11 */ /* 0x000fe4000f8610ff */
[----:B------:R-:W-:-:S02]  /*4600*/  LEA.HI.X R54, R150, UR10, R67, 0x2, P0 ;  /* 0x0000000a96367c11 */ /* 0x000fc400080f1443 */
[----:B------:R-:W-:Y:S02]  /*4610*/  LEA.HI.X R153, R148, UR10, R153, 0x2, P2 ;  /* 0x0000000a94997c11 */ /* 0x000fe400090f1499 */
[----:B------:R-:W-:Y:S02]  /*4620*/  LEA.HI.X R155, R147, UR10, R68, 0x2, P3 ;  /* 0x0000000a939b7c11 */ /* 0x000fe400098f1444 */
[----:B------:R-:W-:Y:S02]  /*4630*/  SHF.R.S32.HI R70, RZ, 0x1f, R149 ;  /* 0x0000001fff467819 */ /* 0x000fe40000011495 */
[----:B------:R-:W-:Y:S02]  /*4640*/  LEA R152, P1, R149, UR4, 0x2 ;  /* 0x0000000495987c11 */ /* 0x000fe4000f8210ff */
[----:B------:R-:W-:Y:S02]  /*4650*/  SHF.R.S32.HI R157, RZ, 0x1f, R146 ;  /* 0x0000001fff9d7819 */ /* 0x000fe40000011492 */
[----:B------:R-:W-:-:S02]  /*4660*/  SHF.R.S32.HI R161, RZ, 0x1f, R144 ;  /* 0x0000001fffa17819 */ /* 0x000fc40000011490 */
[----:B------:R-:W-:Y:S02]  /*4670*/  SHF.R.S32.HI R68, RZ, 0x1f, R143 ;  /* 0x0000001fff447819 */ /* 0x000fe4000001148f */
[----:B------:R-:W-:Y:S02]  /*4680*/  LEA R158, P0, R146, UR4, 0x2 ;  /* 0x00000004929e7c11 */ /* 0x000fe4000f8010ff */
[----:B------:R-:W-:Y:S02]  /*4690*/  LEA R162, P2, R144, UR4, 0x2 ;  /* 0x0000000490a27c11 */ /* 0x000fe4000f8410ff */
[----:B------:R-:W-:Y:S02]  /*46a0*/  LEA R164, P3, R143, UR4, 0x2 ;  /* 0x000000048fa47c11 */ /* 0x000fe4000f8610ff */
[----:B------:R-:W-:Y:S02]  /*46b0*/  LEA.HI.X R151, R149, UR10, R70, 0x2, P1 ;  /* 0x0000000a95977c11 */ /* 0x000fe400088f1446 */
        /* <DEDUP_REMOVED lines=31> */
[C---:B------:R-:W-:Y:S02]  /*48b0*/  LEA R182, P0, R48.reuse, UR4, 0x2 ;  /* 0x0000000430b67c11 */ /* 0x040fe4000f8010ff */
[----:B------:R-:W-:Y:S02]  /*48c0*/  LEA R188, P3, R45, UR4, 0x2 ;  /* 0x000000042dbc7c11 */ /* 0x000fe4000f8610ff */
[----:B------:R-:W-:Y:S02]  /*48d0*/  LEA.HI.X R51, R51, UR10, R70, 0x2, P1 ;  /* 0x0000000a33337c11 */ /* 0x000fe400088f1446 */
[----:B------:R-:W-:Y:S02]  /*48e0*/  LEA.HI.X R48, R48, UR10, R67, 0x2, P0 ;  /* 0x0000000a30307c11 */ /* 0x000fe400080f1443 */
[----:B------:R-:W-:Y:S02]  /*48f0*/  LEA.HI.X R187, R45, UR10, R68, 0x2, P3 ;  /* 0x0000000a2dbb7c11 */ /* 0x000fe400098f1444 */
[----:B------:R-:W-:Y:S01]  /*4900*/  SHF.R.S32.HI R70, RZ, 0x1f, R47 ;  /* 0x0000001fff467819 */ /* 0x000fe2000001142f */
[----:B------:R-:W-:Y:S01]  /*4910*/  CS2R R68, SRZ ;  /* 0x0000000000447805 */ /* 0x000fe2000001ff00 */
[----:B------:R-:W-:-:S02]  /*4920*/  SHF.R.S32.HI R185, RZ, 0x1f, R46 ;  /* 0x0000001fffb97819 */ /* 0x000fc4000001142e */
[----:B------:R-:W-:Y:S02]  /*4930*/  LEA R184, P1, R47, UR4, 0x2 ;  /* 0x000000042fb87c11 */ /* 0x000fe4000f8210ff */
[----:B------:R-:W-:Y:S02]  /*4940*/  LEA R186, P2, R46, UR4, 0x2 ;  /* 0x000000042eba7c11 */ /* 0x000fe4000f8410ff */
[----:B------:R-:W-:Y:S02]  /*4950*/  SHF.R.S32.HI R189, RZ, 0x1f, R44 ;  /* 0x0000001fffbd7819 */ /* 0x000fe4000001142c */
[----:B------:R-:W-:Y:S01]  /*4960*/  LEA R190, P0, R44, UR4, 0x2 ;  /* 0x000000042cbe7c11 */ /* 0x000fe2000f8010ff */
[----:B------:R-:W-:Y:S01]  /*4970*/  UMOV UR4, URZ ;  /* 0x0000003f00047c82 */ /* 0x000fe20008000000 */
[----:B------:R-:W-:Y:S02]  /*4980*/  IADD3 R128, P4, R128, c[0x0][0x168], RZ ;  /* 0x00005a0080807a10 */ /* 0x000fe40007f9e0ff */
[----:B------:R-:W-:-:S02]  /*4990*/  IADD3 R130, P5, R130, c[0x0][0x168], RZ ;  /* 0x00005a0082827a10 */ /* 0x000fc40007fbe0ff */
[----:B------:R-:W-:Y:S02]  /*49a0*/  IADD3 R132, P3, R132, c[0x0][0x168], RZ ;  /* 0x00005a0084847a10 */ /* 0x000fe40007f7e0ff */
[----:B------:R-:W-:Y:S02]  /*49b0*/  LEA.HI.X R183, R47, UR10, R70, 0x2, P1 ;  /* 0x0000000a2fb77c11 */ /* 0x000fe400088f1446 */
[----:B------:R-:W-:Y:S01]  /*49c0*/  LEA.HI.X R185, R46, UR10, R185, 0x2, P2 ;  /* 0x0000000a2eb97c11 */ /* 0x000fe200090f14b9 */
[----:B------:R-:W-:Y:S01]  /*49d0*/  CS2R R70, SRZ ;  /* 0x0000000000467805 */ /* 0x000fe2000001ff00 */
[----:B------:R-:W-:Y:S01]  /*49e0*/  LEA.HI.X R189, R44, UR10, R189, 0x2, P0 ;  /* 0x0000000a2cbd7c11 */ /* 0x000fe200080f14bd */
[----:B------:R-:W-:Y:S01]  /*49f0*/  UMOV UR10, 0x1 ;  /* 0x00000001000a7882 */ /* 0x000fe20000000000 */
[----:B------:R-:W-:Y:S02]  /*4a00*/  IADD3.X R127, R127, c[0x0][0x16c], RZ, P4, !PT ;  /* 0x00005b007f7f7a10 */ /* 0x000fe400027fe4ff */
[----:B------:R-:W-:-:S02]  /*4a10*/  IADD3.X R129, R129, c[0x0][0x16c], RZ, P5, !PT ;  /* 0x00005b0081817a10 */ /* 0x000fc40002ffe4ff */
[----:B------:R-:W-:Y:S02]  /*4a20*/  IADD3.X R131, R131, c[0x0][0x16c], RZ, P3, !PT ;  /* 0x00005b0083837a10 */ /* 0x000fe40001ffe4ff */
[----:B------:R-:W-:Y:S02]  /*4a30*/  IADD3 R134, P2, R134, c[0x0][0x168], RZ ;  /* 0x00005a0086867a10 */ /* 0x000fe40007f5e0ff */
[----:B------:R-:W-:Y:S02]  /*4a40*/  IADD3 R136, P1, R136, c[0x0][0x168], RZ ;  /* 0x00005a0088887a10 */ /* 0x000fe40007f3e0ff */
[----:B------:R-:W-:Y:S02]  /*4a50*/  IADD3 R138, P0, R138, c[0x0][0x168], RZ ;  /* 0x00005a008a8a7a10 */ /* 0x000fe40007f1e0ff */
[----:B------:R-:W-:Y:S02]  /*4a60*/  IADD3 R140, P4, R61, c[0x0][0x168], RZ ;  /* 0x00005a003d8c7a10 */ /* 0x000fe40007f9e0ff */
[----:B------:R-:W-:-:S02]  /*4a70*/  IADD3 R142, P5, R64, c[0x0][0x168], RZ ;  /* 0x00005a00408e7a10 */ /* 0x000fc40007fbe0ff */
[----:B------:R-:W-:Y:S02]  /*4a80*/  IADD3 R144, P3, R62, c[0x0][0x168], RZ ;  /* 0x00005a003e907a10 */ /* 0x000fe40007f7e0ff */
[----:B------:R-:W-:Y:S02]  /*4a90*/  IADD3.X R133, R133, c[0x0][0x16c], RZ, P2, !PT ;  /* 0x00005b0085857a10 */ /* 0x000fe400017fe4ff */
[----:B------:R-:W-:Y:S02]  /*4aa0*/  IADD3.X R135, R135, c[0x0][0x16c], RZ, P1, !PT ;  /* 0x00005b0087877a10 */ /* 0x000fe40000ffe4ff */
[----:B------:R-:W-:Y:S02]  /*4ab0*/  IADD3.X R137, R137, c[0x0][0x16c], RZ, P0, !PT ;  /* 0x00005b0089897a10 */ /* 0x000fe400007fe4ff */
        /* <DEDUP_REMOVED lines=9> */
[----:B------:R-:W-:Y:S02]  /*4b50*/  SHF.R.U32.HI R46, RZ, 0x1, R193 ;  /* 0x00000001ff2e7819 */ /* 0x000fe400000116c1 */
[----:B------:R-:W-:Y:S02]  /*4b60*/  IADD3.X R145, R56, c[0x0][0x16c], RZ, P2, !PT ;  /* 0x00005b0038917a10 */ /* 0x000fe400017fe4ff */
[----:B------:R-:W-:Y:S02]  /*4b70*/  IADD3.X R147, R55, c[0x0][0x16c], RZ, P1, !PT ;  /* 0x00005b0037937a10 */ /* 0x000fe40000ffe4ff */
[----:B------:R-:W-:Y:S02]  /*4b80*/  IADD3.X R149, R54, c[0x0][0x16c], RZ, P0, !PT ;  /* 0x00005b0036957a10 */ /* 0x000fe400007fe4ff */
[----:B------:R-:W-:-:S02]  /*4b90*/  IADD3.X R151, R151, c[0x0][0x16c], RZ, P4, !PT ;  /* 0x00005b0097977a10 */ /* 0x000fc400027fe4ff */
[----:B------:R-:W-:Y:S02]  /*4ba0*/  IADD3.X R153, R153, c[0x0][0x16c], RZ, P5, !PT ;  /* 0x00005b0099997a10 */ /* 0x000fe40002ffe4ff */
[----:B------:R-:W-:Y:S02]  /*4bb0*/  IADD3.X R155, R155, c[0x0][0x16c], RZ, P3, !PT ;  /* 0x00005b009b9b7a10 */ /* 0x000fe40001ffe4ff */
[----:B------:R-:W-:Y:S02]  /*4bc0*/  LOP3.LUT R45, R193, 0x3, RZ, 0xc0, !PT ;  /* 0x00000003c12d7812 */ /* 0x000fe400078ec0ff */
[----:B------:R-:W-:Y:S02]  /*4bd0*/  IADD3 R158, P2, R158, c[0x0][0x168], RZ ;  /* 0x00005a009e9e7a10 */ /* 0x000fe40007f5e0ff */
[----:B------:R-:W-:Y:S01]  /*4be0*/  IADD3 R160, P1, R160, c[0x0][0x168], RZ ;  /* 0x00005a00a0a07a10 */ /* 0x000fe20007f3e0ff */
[----:B------:R-:W-:Y:S01]  /*4bf0*/  IMAD R45, R45, 0x120, RZ ;  /* 0x000001202d2d7824 */ /* 0x000fe200078e02ff */
[----:B------:R-:W-:-:S02]  /*4c00*/  IADD3 R162, P0, R162, c[0x0][0x168], RZ ;  /* 0x00005a00a2a27a10 */ /* 0x000fc40007f1e0ff */
[----:B------:R-:W-:Y:S02]  /*4c10*/  IADD3 R164, P4, R164, c[0x0][0x168], RZ ;  /* 0x00005a00a4a47a10 */ /* 0x000fe40007f9e0ff */
[----:B------:R-:W-:Y:S02]  /*4c20*/  IADD3 R166, P5, R166, c[0x0][0x168], RZ ;  /* 0x00005a00a6a67a10 */ /* 0x000fe40007fbe0ff */
[----:B------:R-:W-:Y:S02]  /*4c30*/  IADD3 R168, P3, R168, c[0x0][0x168], RZ ;  /* 0x00005a00a8a87a10 */ /* 0x000fe40007f7e0ff */
[----:B------:R-:W-:Y:S02]  /*4c40*/  LOP3.LUT R46, R46, 0x40, RZ, 0xc0, !PT ;  /* 0x000000402e2e7812 */ /* 0x000fe400078ec0ff */
[----:B------:R-:W-:Y:S02]  /*4c50*/  LOP3.LUT R194, R194, 0x1800, RZ, 0xc0, !PT ;  /* 0x00001800c2c27812 */ /* 0x000fe400078ec0ff */
[----:B------:R-:W-:-:S02]  /*4c60*/  IADD3.X R157, R157, c[0x0][0x16c], RZ, P2, !PT ;  /* 0x00005b009d9d7a10 */ /* 0x000fc400017fe4ff */
[----:B------:R-:W-:Y:S01]  /*4c70*/  IADD3.X R159, R159, c[0x0][0x16c], RZ, P1, !PT ;  /* 0x00005b009f9f7a10 */ /* 0x000fe20000ffe4ff */
[----:B------:R-:W-:Y:S01]  /*4c80*/  IMAD.IADD R200, R63, 0x1, R194 ;  /* 0x000000013fc87824 */ /* 0x000fe200078e02c2 */
[----:B------:R-:W-:Y:S02]  /*4c90*/  IADD3.X R161, R161, c[0x0][0x16c], RZ, P0, !PT ;  /* 0x00005b00a1a17a10 */ /* 0x000fe400007fe4ff */
[----:B------:R-:W-:Y:S02]  /*4ca0*/  IADD3.X R163, R163, c[0x0][0x16c], RZ, P4, !PT ;  /* 0x00005b00a3a37a10 */ /* 0x000fe400027fe4ff */
[----:B------:R-:W-:Y:S02]  /*4cb0*/  IADD3.X R165, R165, c[0x0][0x16c], RZ, P5, !PT ;  /* 0x00005b00a5a57a10 */ /* 0x000fe40002ffe4ff */
[----:B------:R-:W-:Y:S02]  /*4cc0*/  IADD3.X R167, R167, c[0x0][0x16c], RZ, P3, !PT ;  /* 0x00005b00a7a77a10 */ /* 0x000fe40001ffe4ff */
[----:B------:R-:W-:-:S02]  /*4cd0*/  IADD3 R170, P2, R170, c[0x0][0x168], RZ ;  /* 0x00005a00aaaa7a10 */ /* 0x000fc40007f5e0ff */
[----:B------:R-:W-:Y:S02]  /*4ce0*/  IADD3 R172, P1, R172, c[0x0][0x168], RZ ;  /* 0x00005a00acac7a10 */ /* 0x000fe40007f3e0ff */
[----:B------:R-:W-:Y:S02]  /*4cf0*/  IADD3 R174, P0, R174, c[0x0][0x168], RZ ;  /* 0x00005a00aeae7a10 */ /* 0x000fe40007f1e0ff */
[----:B------:R-:W-:Y:S02]  /*4d00*/  IADD3 R176, P4, R176, c[0x0][0x168], RZ ;  /* 0x00005a00b0b07a10 */ /* 0x000fe40007f9e0ff */
[----:B------:R-:W-:Y:S02]  /*4d10*/  IADD3 R178, P5, R178, c[0x0][0x168], RZ ;  /* 0x00005a00b2b27a10 */ /* 0x000fe40007fbe0ff */
[----:B------:R-:W-:Y:S02]  /*4d20*/  IADD3 R180, P3, R180, c[0x0][0x168], RZ ;  /* 0x00005a00b4b47a10 */ /* 0x000fe40007f7e0ff */
[----:B------:R-:W-:-:S02]  /*4d30*/  LOP3.LUT R46, R46, 0x1c, R193, 0xf8, !PT ;  /* 0x0000001c2e2e7812 */ /* 0x000fc400078ef8c1 */
[----:B------:R-:W-:Y:S02]  /*4d40*/  IADD3.X R169, R169, c[0x0][0x16c], RZ, P2, !PT ;  /* 0x00005b00a9a97a10 */ /* 0x000fe400017fe4ff */
[----:B------:R-:W-:Y:S02]  /*4d50*/  IADD3.X R171, R53, c[0x0][0x16c], RZ, P1, !PT ;  /* 0x00005b0035ab7a10 */ /* 0x000fe40000ffe4ff */
[----:B------:R-:W-:Y:S02]  /*4d60*/  IADD3.X R173, R52, c[0x0][0x16c], RZ, P0, !PT ;  /* 0x00005b0034ad7a10 */ /* 0x000fe400007fe4ff */
[----:B------:R-:W-:Y:S02]  /*4d70*/  IADD3.X R175, R51, c[0x0][0x16c], RZ, P4, !PT ;  /* 0x00005b0033af7a10 */ /* 0x000fe400027fe4ff */
[----:B------:R-:W-:Y:S02]  /*4d80*/  IADD3.X R177, R50, c[0x0][0x16c], RZ, P5, !PT ;  /* 0x00005b0032b17a10 */ /* 0x000fe40002ffe4ff */
[----:B------:R-:W-:-:S02]  /*4d90*/  IADD3.X R179, R49, c[0x0][0x16c], RZ, P3, !PT ;  /* 0x00005b0031b37a10 */ /* 0x000fc40001ffe4ff */
[----:B------:R-:W-:Y:S02]  /*4da0*/  LOP3.LUT R202, R45, R46, RZ, 0x3c, !PT ;  /* 0x0000002e2dca7212 */ /* 0x000fe400078e3cff */
[----:B------:R-:W-:Y:S01]  /*4db0*/  IADD3 R182, P2, R182, c[0x0][0x168], RZ ;  /* 0x00005a00b6b67a10 */ /* 0x000fe20007f5e0ff */
[----:B------:R-:W-:Y:S01]  /*4dc0*/  CS2R R44, SRZ ;  /* 0x00000000002c7805 */ /* 0x000fe2000001ff00 */
[----:B------:R-:W-:Y:S01]  /*4dd0*/  IADD3 R184, P1, R184, c[0x0][0x168], RZ ;  /* 0x00005a00b8b87a10 */ /* 0x000fe20007f3e0ff */
[----:B------:R-:W-:Y:S01]  /*4de0*/  CS2R R46, SRZ ;  /* 0x00000000002e7805 */ /* 0x000fe2000001ff00 */
        /* <DEDUP_REMOVED lines=10> */
[----:B------:R-:W-:Y:S02]  /*4e90*/  LOP3.LUT R201, R202, 0x20, RZ, 0x3c, !PT ;  /* 0x00000020cac97812 */ /* 0x000fe400078e3cff */
[----:B------:R-:W-:Y:S02]  /*4ea0*/  LOP3.LUT R199, R200, 0x40, RZ, 0x3c, !PT ;  /* 0x00000040c8c77812 */ /* 0x000fe400078e3cff */
.L_x_2:
[----:B------:R-:W-:-:S04]  /*4eb0*/  DEPBAR.LE SB0, 0x2 ;  /* 0x000080800000791a */ /* 0x000fc80000000000 */
[----:B------:R-:W-:Y:S01]  /*4ec0*/  UIADD3 UR5, UR5, 0x1, URZ ;  /* 0x0000000105057890 */ /* 0x000fe2000fffe03f */
[----:B------:R-:W-:Y:S01]  /*4ed0*/  BAR.SYNC.DEFER_BLOCKING 0x0 ;  /* 0x0000000000007b1d */ /* 0x000fe20000010000 */
[----:B------:R-:W-:Y:S01]  /*4ee0*/  UISETP.GE.AND UP1, UPT, UR4, UR12, UPT ;  /* 0x0000000c0400728c */ /* 0x000fe2000bf26270 */
[----:B------:R-:W-:Y:S01]  /*4ef0*/  ISETP.GE.AND P0, PT, R235, UR9, PT ;  /* 0x00000009eb007c0c */ /* 0x000fe2000bf06270 */
[----:B------:R-:W-:Y:S01]  /*4f00*/  UISETP.GT.AND UP0, UPT, UR5, 0x1, UPT ;  /* 0x000000010500788c */ /* 0x000fe2000bf04270 */
[----:B------:R-:W-:Y:S01]  /*4f10*/  ISETP.GE.AND P1, PT, R234, UR9, PT ;  /* 0x00000009ea007c0c */ /* 0x000fe2000bf26270 */
[----:B------:R-:W-:Y:S01]  /*4f20*/  UIADD3 UR10, UR10, 0x1, URZ ;  /* 0x000000010a0a7890 */ /* 0x000fe2000fffe03f */
[----:B------:R-:W-:Y:S01]  /*4f30*/  ISETP.GE.AND P2, PT, R233, UR9, PT ;  /* 0x00000009e9007c0c */ /* 0x000fe2000bf46270 */
[----:B------:R-:W-:Y:S01]  /*4f40*/  USEL UR5, UR5, URZ, !UP0 ;  /* 0x0000003f05057287 */ /* 0x000fe2000c000000 */
[----:B------:R-:W-:Y:S01]  /*4f50*/  PLOP3.LUT P3, PT, PT, PT, UP1, 0x40, 0x0 ;  /* 0x000000000000781c */ /* 0x000fe20003f6e818 */
[----:B------:R-:W-:Y:S01]  /*4f60*/  UISETP.GT.AND UP0, UPT, UR10, 0x1, UPT ;  /* 0x000000010a00788c */ /* 0x000fe2000bf04270 */
[----:B------:R-:W-:Y:S01]  /*4f70*/  PLOP3.LUT P4, PT, PT, PT, UP1, 0x40, 0x0 ;  /* 0x000000000000781c */ /* 0x000fe20003f8e818 */
[----:B------:R-:W-:Y:S01]  /*4f80*/  UIADD3 UR4, UR4, 0x1, URZ ;  /* 0x0000000104047890 */ /* 0x000fe2000fffe03f */
[----:B------:R-:W-:Y:S01]  /*4f90*/  PLOP3.LUT P5, PT, PT, PT, UP1, 0x40, 0x0 ;  /* 0x000000000000781c */ /* 0x000fe20003fae818 */
[----:B------:R-:W-:Y:S01]  /*4fa0*/  IMAD.U32 R49, RZ, RZ, UR5 ;  /* 0x00000005ff317e24 */ /* 0x000fe2000f8e00ff */
[----:B------:R-:W-:Y:S01]  /*4fb0*/  USEL UR10, UR10, URZ, !UP0 ;  /* 0x0000003f0a0a7287 */ /* 0x000fe2000c000000 */
[----:B------:R-:W-:Y:S01]  /*4fc0*/  IMAD.U32 R48, RZ, RZ, UR5 ;  /* 0x00000005ff307e24 */ /* 0x000fe2000f8e00ff */
[----:B------:R-:W-:Y:S01]  /*4fd0*/  UISETP.NE.U32.AND UP0, UPT, UR8, UR4, UPT ;  /* 0x000000040800728c */ /* 0x000fe2000bf05070 */
[----:B------:R-:W-:-:S02]  /*4fe0*/  IMAD.U32 R51, RZ, RZ, UR5 ;  /* 0x00000005ff337e24 */ /* 0x000fc4000f8e00ff */
[----:B------:R-:W-:Y:S02]  /*4ff0*/  IMAD R238, R49, 0x4000, R202 ;  /* 0x0000400031ee7824 */ /* 0x000fe400078e02ca */
[----:B------:R-:W-:Y:S02]  /*5000*/  IMAD R237, R48, 0x4000, R201 ;  /* 0x0000400030ed7824 */ /* 0x000fe400078e02c9 */
[----:B------:R-:W-:Y:S01]  /*5010*/  IMAD R240, R51, 0x8000, R200 ;  /* 0x0000800033f07824 */ /* 0x000fe200078e02c8 */
[----:B------:R-:W-:Y:S04]  /*5020*/  LDS R56, [R238+0x10000] ;  /* 0x01000000ee387984 */ /* 0x000fe80000000800 */
[----:B------:R-:W-:Y:S04]  /*5030*/  LDS R58, [R238+0x10400] ;  /* 0x01040000ee3a7984 */ /* 0x000fe80000000800 */
[----:B------:R-:W-:Y:S04]  /*5040*/  LDS R57, [R237+0x10000] ;  /* 0x01000000ed397984 */ /* 0x000fe80000000800 */
[----:B------:R-:W-:Y:S04]  /*5050*/  LDS R59, [R237+0x10400] ;  /* 0x01040000ed3b7984 */ /* 0x000fe80000000800 */
[----:B------:R-:W1:Y:S04]  /*5060*/  LDSM.16.M88.4 R80, [R240] ;  /* 0x00000000f050783b */ /* 0x000e680000000200 */
[----:B------:R-:W2:Y:S04]  /*5070*/  LDSM.16.M88.4 R84, [R240+0x2000] ;  /* 0x00200000f054783b */ /* 0x000ea80000000200 */
[----:B------:R-:W3:Y:S04]  /*5080*/  LDSM.16.M88.4 R88, [R240+0x4000] ;  /* 0x00400000f058783b */ /* 0x000ee80000000200 */
[----:B------:R-:W4:Y:S04]  /*5090*/  LDSM.16.M88.4 R48, [R240+0x6000] ;  /* 0x00600000f030783b */ /* 0x000f280000000200 */
[----:B------:R-:W-:Y:S04]  /*50a0*/  LDS R52, [R238+0x10080] ;  /* 0x01008000ee347984 */ /* 0x000fe80000000800 */
[----:B------:R-:W-:Y:S04]  /*50b0*/  LDS R54, [R238+0x10480] ;  /* 0x01048000ee367984 */ /* 0x000fe80000000800 */
[----:B------:R-:W-:Y:S04]  /*50c0*/  LDS R53, [R237+0x10080] ;  /* 0x01008000ed357984 */ /* 0x000fe80000000800 */
[----:B------:R-:W5:Y:S04]  /*50d0*/  LDS R55, [R237+0x10480] ;  /* 0x01048000ed377984 */ /* 0x000f680000000800 */
[----:B------:R-:W-:Y:S04]  /*50e0*/  LDS R116, [R238+0x10800] ;  /* 0x01080000ee747984 */ /* 0x000fe80000000800 */
[----:B------:R-:W-:Y:S04]  /*50f0*/  LDS R118, [R238+0x10c00] ;  /* 0x010c0000ee767984 */ /* 0x000fe80000000800 */
[----:B------:R-:W-:Y:S01]  /*5100*/  LDS R117, [R237+0x10800] ;  /* 0x01080000ed757984 */ /* 0x000fe20000000800 */
[C---:B-1----:R-:W-:Y:S03]  /*5110*/  HMMA.1688.F32.TF32 R120, R56.reuse, R80, R120 ;  /* 0x000000503878723c */ /* 0x042fe60000081078 */
[----:B------:R-:W1:Y:S04]  /*5120*/  LDS R119, [R237+0x10c00] ;  /* 0x010c0000ed777984 */ /* 0x000e680000000800 */
[----:B------:R-:W-:Y:S01]  /*5130*/  LDS R96, [R238+0x10880] ;  /* 0x01088000ee607984 */ /* 0x000fe20000000800 */
[C---:B--2---:R-:W-:Y:S03]  /*5140*/  HMMA.1688.F32.TF32 R68, R56.reuse, R84, R68 ;  /* 0x000000543844723c */ /* 0x044fe60000081044 */
[----:B------:R-:W-:Y:S04]  /*5150*/  LDS R98, [R238+0x10c80] ;  /* 0x010c8000ee627984 */ /* 0x000fe80000000800 */
[----:B------:R-:W-:Y:S01]  /*5160*/  LDS R97, [R237+0x10880] ;  /* 0x01088000ed617984 */ /* 0x000fe20000000800 */
[C---:B---3--:R-:W-:Y:S03]  /*5170*/  HMMA.1688.F32.TF32 R72, R56.reuse, R88, R72 ;  /* 0x000000583848723c */ /* 0x048fe60000081048 */
[----:B------:R-:W2:Y:S04]  /*5180*/  LDS R99, [R237+0x10c80] ;  /* 0x010c8000ed637984 */ /* 0x000ea80000000800 */
[----:B------:R-:W-:Y:S01]  /*5190*/  LDS R76, [R238+0x11000] ;  /* 0x01100000ee4c7984 */ /* 0x000fe20000000800 */
[----:B----4-:R-:W-:Y:S03]  /*51a0*/  HMMA.1688.F32.TF32 R100, R56, R48, R100 ;  /* 0x000000303864723c */ /* 0x010fe60000081064 */
[----:B------:R-:W-:Y:S04]  /*51b0*/  LDS R78, [R238+0x11400] ;  /* 0x01140000ee4e7984 */ /* 0x000fe80000000800 */
[----:B------:R-:W-:Y:S01]  /*51c0*/  IMAD.U32 R56, RZ, RZ, UR5 ;  /* 0x00000005ff387e24 */ /* 0x000fe2000f8e00ff */
[----:B-----5:R-:W-:Y:S01]  /*51d0*/  HMMA.1688.F32.TF32 R108, R52, R84, R108 ;  /* 0x00000054346c723c */ /* 0x020fe2000008106c */
[----:B------:R-:W-:Y:S02]  /*51e0*/  LDS R77, [R237+0x11000] ;  /* 0x01100000ed4d7984 */ /* 0x000fe40000000800 */
[----:B------:R-:W-:-:S02]  /*51f0*/  IMAD R239, R56, 0x8000, R199 ;  /* 0x0000800038ef7824 */ /* 0x000fc400078e02c7 */
[----:B------:R-:W-:Y:S03]  /*5200*/  LDS R79, [R237+0x11400] ;  /* 0x01140000ed4f7984 */ /* 0x000fe60000000800 */
[C---:B------:R-:W-:Y:S01]  /*5210*/  HMMA.1688.F32.TF32 R112, R52.reuse, R80, R112 ;  /* 0x000000503470723c */ /* 0x040fe20000081070 */
[----:B------:R-:W-:Y:S04]  /*5220*/  LDS R92, [R238+0x11080] ;  /* 0x01108000ee5c7984 */ /* 0x000fe80000000800 */
[----:B------:R-:W-:Y:S03]  /*5230*/  LDS R94, [R238+0x11480] ;  /* 0x01148000ee5e7984 */ /* 0x000fe60000000800 */
[C---:B------:R-:W-:Y:S01]  /*5240*/  HMMA.1688.F32.TF32 R104, R52.reuse, R88, R104 ;  /* 0x000000583468723c */ /* 0x040fe20000081068 */
[----:B------:R-:W-:Y:S04]  /*5250*/  LDS R93, [R237+0x11080] ;  /* 0x01108000ed5d7984 */ /* 0x000fe80000000800 */
[----:B------:R-:W3:Y:S03]  /*5260*/  LDSM.16.M88.4 R60, [R239+0x2000] ;  /* 0x00200000ef3c783b */ /* 0x000ee60000000200 */
[----:B------:R-:W-:Y:S01]  /*5270*/  HMMA.1688.F32.TF32 R44, R52, R48, R44 ;  /* 0x00000030342c723c */ /* 0x000fe2000008102c */
[----:B------:R-:W4:Y:S04]  /*5280*/  LDS R95, [R237+0x11480] ;  /* 0x01148000ed5f7984 */ /* 0x000f280000000800 */
[----:B------:R-:W5:Y:S03]  /*5290*/  LDSM.16.M88.4 R64, [R239] ;  /* 0x00000000ef40783b */ /* 0x000f660000000200 */
[-C--:B-1----:R-:W-:Y:S01]  /*52a0*/  HMMA.1688.F32.TF32 R68, R116, R86.reuse, R68 ;  /* 0x000000567444723c */ /* 0x082fe20000081044 */
[----:B------:R-:W1:Y:S04]  /*52b0*/  LDSM.16.M88.4 R56, [R239+0x4000] ;  /* 0x00400000ef38783b */ /* 0x000e680000000200 */
[----:B------:R-:W1:Y:S03]  /*52c0*/  LDSM.16.M88.4 R52, [R239+0x6000] ;  /* 0x00600000ef34783b */ /* 0x000e660000000200 */
[----:B--2---:R-:W-:Y:S01]  /*52d0*/  HMMA.1688.F32.TF32 R84, R96, R86, R108 ;  /* 0x000000566054723c */ /* 0x004fe2000008106c */
[----:B------:R-:W-:Y:S04]  /*52e0*/  LDS R48, [R238+0x11800] ;  /* 0x01180000ee307984 */ /* 0x000fe80000000800 */
[----:B------:R-:W-:Y:S03]  /*52f0*/  LDS R49, [R237+0x11800] ;  /* 0x01180000ed317984 */ /* 0x000fe60000000800 */
[C---:B------:R-:W-:Y:S01]  /*5300*/  HMMA.1688.F32.TF32 R120, R116.reuse, R82, R120 ;  /* 0x000000527478723c */ /* 0x040fe20000081078 */
[----:B------:R-:W-:Y:S07]  /*5310*/  LDSM.16.M88.4 R108, [R240+0x2080] ;  /* 0x00208000f06c783b */ /* 0x000fee0000000200 */
[----:B------:R-:W-:Y:S08]  /*5320*/  HMMA.1688.F32.TF32 R72, R116, R90, R72 ;  /* 0x0000005a7448723c */ /* 0x000ff00000081048 */
[C---:B------:R-:W-:Y:S01]  /*5330*/  HMMA.1688.F32.TF32 R80, R96.reuse, R82, R112 ;  /* 0x000000526050723c */ /* 0x040fe20000081070 */
[----:B------:R-:W-:Y:S07]  /*5340*/  LDSM.16.M88.4 R112, [R240+0x4080] ;  /* 0x00408000f070783b */ /* 0x000fee0000000200 */
[----:B------:R-:W-:Y:S01]  /*5350*/  HMMA.1688.F32.TF32 R88, R96, R90, R104 ;  /* 0x0000005a6058723c */ /* 0x000fe20000081068 */
[----:B------:R-:W-:Y:S07]  /*5360*/  LDSM.16.M88.4 R104, [R240+0x80] ;  /* 0x00008000f068783b */ /* 0x000fee0000000200 */
[-C--:B------:R-:W-:Y:S01]  /*5370*/  HMMA.1688.F32.TF32 R100, R116, R50.reuse, R100 ;  /* 0x000000327464723c */ /* 0x080fe20000081064 */
[----:B------:R-:W-:Y:S07]  /*5380*/  LDSM.16.M88.4 R116, [R240+0x6080] ;  /* 0x00608000f074783b */ /* 0x000fee0000000200 */
[----:B------:R-:W-:Y:S01]  /*5390*/  HMMA.1688.F32.TF32 R96, R96, R50, R44 ;  /* 0x000000326060723c */ /* 0x000fe2000008102c */
[----:B------:R-:W-:Y:S04]  /*53a0*/  LDS R50, [R238+0x11c00] ;  /* 0x011c0000ee327984 */ /* 0x000fe80000000800 */
[----:B------:R-:W2:Y:S03]  /*53b0*/  LDS R51, [R237+0x11c00] ;  /* 0x011c0000ed337984 */ /* 0x000ea60000000800 */
[-C--:B---3--:R-:W-:Y:S01]  /*53c0*/  HMMA.1688.F32.TF32 R68, R76, R60.reuse, R68 ;  /* 0x0000003c4c44723c */ /* 0x088fe20000081044 */
[----:B------:R-:W-:Y:S04]  /*53d0*/  LDS R44, [R238+0x11880] ;  /* 0x01188000ee2c7984 */ /* 0x000fe80000000800 */
[----:B------:R-:W-:Y:S03]  /*53e0*/  LDS R46, [R238+0x11c80] ;  /* 0x011c8000ee2e7984 */ /* 0x000fe60000000800 */
[----:B----4-:R-:W-:Y:S01]  /*53f0*/  HMMA.1688.F32.TF32 R84, R92, R60, R84 ;  /* 0x0000003c5c54723c */ /* 0x010fe20000081054 */
[----:B------:R-:W-:Y:S04]  /*5400*/  LDS R45, [R237+0x11880] ;  /* 0x01188000ed2d7984 */ /* 0x000fe80000000800 */
[----:B------:R-:W3:Y:S03]  /*5410*/  LDS R47, [R237+0x11c80] ;  /* 0x011c8000ed2f7984 */ /* 0x000ee60000000800 */
[C---:B-----5:R-:W-:Y:S08]  /*5420*/  HMMA.1688.F32.TF32 R120, R76.reuse, R64, R120 ;  /* 0x000000404c78723c */ /* 0x060ff00000081078 */
[----:B-1----:R-:W-:Y:S08]  /*5430*/  HMMA.1688.F32.TF32 R72, R76, R56, R72 ;  /* 0x000000384c48723c */ /* 0x002ff00000081048 */
[C---:B------:R-:W-:Y:S01]  /*5440*/  HMMA.1688.F32.TF32 R80, R92.reuse, R64, R80 ;  /* 0x000000405c50723c */ /* 0x040fe20000081050 */
[----:B------:R-:W-:Y:S04]  /*5450*/  LDS R64, [R238+0x13000] ;  /* 0x01300000ee407984 */ /* 0x000fe80000000800 */
[----:B------:R-:W-:Y:S03]  /*5460*/  LDS R65, [R237+0x13000] ;  /* 0x01300000ed417984 */ /* 0x000fe60000000800 */
[----:B------:R-:W-:Y:S08]  /*5470*/  HMMA.1688.F32.TF32 R88, R92, R56, R88 ;  /* 0x000000385c58723c */ /* 0x000ff00000081058 */
[-C--:B------:R-:W-:Y:S01]  /*5480*/  HMMA.1688.F32.TF32 R76, R76, R52.reuse, R100 ;  /* 0x000000344c4c723c */ /* 0x080fe20000081064 */
[----:B------:R-:W-:Y:S04]  /*5490*/  LDS R100, [R238+0x12080] ;  /* 0x01208000ee647984 */ /* 0x000fe80000000800 */
[----:B------:R-:W-:Y:S03]  /*54a0*/  LDS R102, [R238+0x12480] ;  /* 0x01248000ee667984 */ /* 0x000fe60000000800 */
[----:B------:R-:W-:Y:S01]  /*54b0*/  HMMA.1688.F32.TF32 R92, R92, R52, R96 ;  /* 0x000000345c5c723c */ /* 0x000fe20000081060 */
[----:B------:R-:W-:Y:S04]  /*54c0*/  LDS R96, [R238+0x12000] ;  /* 0x01200000ee607984 */ /* 0x000fe80000000800 */
[----:B------:R-:W-:Y:S03]  /*54d0*/  LDS R98, [R238+0x12400] ;  /* 0x01240000ee627984 */ /* 0x000fe60000000800 */
[-C--:B--2---:R-:W-:Y:S01]  /*54e0*/  HMMA.1688.F32.TF32 R68, R48, R62.reuse, R68 ;  /* 0x0000003e3044723c */ /* 0x084fe20000081044 */
[----:B------:R-:W-:Y:S04]  /*54f0*/  LDS R97, [R237+0x12000] ;  /* 0x01200000ed617984 */ /* 0x000fe80000000800 */
[----:B------:R-:W1:Y:S03]  /*5500*/  LDS R99, [R237+0x12400] ;  /* 0x01240000ed637984 */ /* 0x000e660000000800 */
[----:B---3--:R-:W-:Y:S01]  /*5510*/  HMMA.1688.F32.TF32 R84, R44, R62, R84 ;  /* 0x0000003e2c54723c */ /* 0x008fe20000081054 */
[----:B------:R-:W-:Y:S04]  /*5520*/  LDS R101, [R237+0x12080] ;  /* 0x01208000ed657984 */ /* 0x000fe80000000800 */
[----:B------:R-:W2:Y:S03]  /*5530*/  LDS R103, [R237+0x12480] ;  /* 0x01248000ed677984 */ /* 0x000ea60000000800 */
[-C--:B------:R-:W-:Y:S01]  /*5540*/  HMMA.1688.F32.TF32 R72, R48, R58.reuse, R72 ;  /* 0x0000003a3048723c */ /* 0x080fe20000081048 */
[----:B------:R-:W-:Y:S07]  /*5550*/  LDSM.16.M88.4 R60, [R239+0x2080] ;  /* 0x00208000ef3c783b */ /* 0x000fee0000000200 */
[----:B------:R-:W-:Y:S01]  /*5560*/  HMMA.1688.F32.TF32 R88, R44, R58, R88 ;  /* 0x0000003a2c58723c */ /* 0x000fe20000081058 */
[----:B------:R-:W-:Y:S07]  /*5570*/  LDSM.16.M88.4 R56, [R239+0x4080] ;  /* 0x00408000ef38783b */ /* 0x000fee0000000200 */
[C---:B------:R-:W-:Y:S08]  /*5580*/  HMMA.1688.F32.TF32 R120, R48.reuse, R66, R120 ;  /* 0x000000423078723c */ /* 0x040ff00000081078 */
[----:B------:R-:W-:Y:S01]  /*5590*/  HMMA.1688.F32.TF32 R76, R48, R54, R76 ;  /* 0x00000036304c723c */ /* 0x000fe2000008104c */
[----:B------:R-:W-:Y:S04]  /*55a0*/  LDS R48, [R238+0x12800] ;  /* 0x01280000ee307984 */ /* 0x000fe80000000800 */
[----:B------:R-:W-:Y:S03]  /*55b0*/  LDS R50, [R238+0x12c00] ;  /* 0x012c0000ee327984 */ /* 0x000fe60000000800 */
[C---:B------:R-:W-:Y:S01]  /*55c0*/  HMMA.1688.F32.TF32 R80, R44.reuse, R66, R80 ;  /* 0x000000422c50723c */ /* 0x040fe20000081050 */
[----:B------:R-:W-:Y:S04]  /*55d0*/  LDS R49, [R237+0x12800] ;  /* 0x01280000ed317984 */ /* 0x000fe80000000800 */
[----:B------:R-:W3:Y:S03]  /*55e0*/  LDS R51, [R237+0x12c00] ;  /* 0x012c0000ed337984 */ /* 0x000ee60000000800 */
[----:B------:R-:W-:Y:S01]  /*55f0*/  HMMA.1688.F32.TF32 R92, R44, R54, R92 ;  /* 0x000000362c5c723c */ /* 0x000fe2000008105c */
[----:B------:R-:W-:Y:S04]  /*5600*/  LDS R44, [R238+0x12880] ;  /* 0x01288000ee2c7984 */ /* 0x000fe80000000800 */
[----:B------:R-:W-:Y:S03]  /*5610*/  LDS R46, [R238+0x12c80] ;  /* 0x012c8000ee2e7984 */ /* 0x000fe60000000800 */
[-C--:B-1----:R-:W-:Y:S01]  /*5620*/  HMMA.1688.F32.TF32 R68, R96, R108.reuse, R68 ;  /* 0x0000006c6044723c */ /* 0x082fe20000081044 */
[----:B------:R-:W-:Y:S04]  /*5630*/  LDS R45, [R237+0x12880] ;  /* 0x01288000ed2d7984 */ /* 0x000fe80000000800 */
[----:B------:R-:W1:Y:S03]  /*5640*/  LDS R47, [R237+0x12c80] ;  /* 0x012c8000ed2f7984 */ /* 0x000e660000000800 */
[----:B--2---:R-:W-:Y:S01]  /*5650*/  HMMA.1688.F32.TF32 R84, R100, R108, R84 ;  /* 0x0000006c6454723c */ /* 0x004fe20000081054 */
[----:B------:R-:W-:Y:S04]  /*5660*/  LDS R66, [R238+0x13400] ;  /* 0x01340000ee427984 */ /* 0x000fe80000000800 */
[----:B------:R-:W2:Y:S03]  /*5670*/  LDS R67, [R237+0x13400] ;  /* 0x01340000ed437984 */ /* 0x000ea60000000800 */
[-C--:B------:R-:W-:Y:S01]  /*5680*/  HMMA.1688.F32.TF32 R72, R96, R112.reuse, R72 ;  /* 0x000000706048723c */ /* 0x080fe20000081048 */
[----:B------:R-:W-:Y:S07]  /*5690*/  LDSM.16.M88.4 R52, [R239+0x80] ;  /* 0x00008000ef34783b */ /* 0x000fee0000000200 */
[C---:B------:R-:W-:Y:S08]  /*56a0*/  HMMA.1688.F32.TF32 R88, R100.reuse, R112, R88 ;  /* 0x000000706458723c */ /* 0x040ff00000081058 */
[C---:B------:R-:W-:Y:S08]  /*56b0*/  HMMA.1688.F32.TF32 R80, R100.reuse, R104, R80 ;  /* 0x000000686450723c */ /* 0x040ff00000081050 */
[----:B------:R-:W-:Y:S01]  /*56c0*/  HMMA.1688.F32.TF32 R92, R100, R116, R92 ;  /* 0x00000074645c723c */ /* 0x000fe2000008105c */
[----:B------:R-:W-:Y:S04]  /*56d0*/  LDS R100, [R238+0x13080] ;  /* 0x01308000ee647984 */ /* 0x000fe80000000800 */
[----:B------:R-:W-:Y:S03]  /*56e0*/  LDS R102, [R238+0x13480] ;  /* 0x01348000ee667984 */ /* 0x000fe60000000800 */
[----:B------:R-:W-:Y:S01]  /*56f0*/  HMMA.1688.F32.TF32 R120, R96, R104, R120 ;  /* 0x000000686078723c */ /* 0x000fe20000081078 */
[----:B------:R-:W-:Y:S04]  /*5700*/  LDS R101, [R237+0x13080] ;  /* 0x01308000ed657984 */ /* 0x000fe80000000800 */
[----:B------:R-:W4:Y:S03]  /*5710*/  LDS R103, [R237+0x13480] ;  /* 0x01348000ed677984 */ /* 0x000f260000000800 */
[-C--:B---3--:R-:W-:Y:S08]  /*5720*/  HMMA.1688.F32.TF32 R68, R48, R110.reuse, R68 ;  /* 0x0000006e3044723c */ /* 0x088ff00000081044 */
[----:B-1----:R-:W-:Y:S08]  /*5730*/  HMMA.1688.F32.TF32 R84, R44, R110, R84 ;  /* 0x0000006e2c54723c */ /* 0x002ff00000081054 */
[-C--:B------:R-:W-:Y:S08]  /*5740*/  HMMA.1688.F32.TF32 R72, R48, R114.reuse, R72 ;  /* 0x000000723048723c */ /* 0x080ff00000081048 */
[----:B------:R-:W-:Y:S08]  /*5750*/  HMMA.1688.F32.TF32 R88, R44, R114, R88 ;  /* 0x000000722c58723c */ /* 0x000ff00000081058 */
[----:B------:R-:W-:Y:S01]  /*5760*/  HMMA.1688.F32.TF32 R76, R96, R116, R76 ;  /* 0x00000074604c723c */ /* 0x000fe2000008104c */
[----:B------:R-:W1:Y:S07]  /*5770*/  LDSM.16.M88.4 R96, [R239+0x6080] ;  /* 0x00608000ef60783b */ /* 0x000e6e0000000200 */
[C---:B------:R-:W-:Y:S08]  /*5780*/  HMMA.1688.F32.TF32 R80, R44.reuse, R106, R80 ;  /* 0x0000006a2c50723c */ /* 0x040ff00000081050 */
[----:B------:R-:W-:Y:S01]  /*5790*/  HMMA.1688.F32.TF32 R92, R44, R118, R92 ;  /* 0x000000762c5c723c */ /* 0x000fe2000008105c */
[----:B------:R-:W-:Y:S06]  /*57a0*/  LDS R47, [R237+0x13c80] ;  /* 0x013c8000ed2f7984 */ /* 0x000fec0000000800 */
[----:B------:R-:W-:Y:S01]  /*57b0*/  SEL R44, RZ, 0x4, P0 ;  /* 0x00000004ff2c7807 */ /* 0x000fe20000000000 */
[----:B------:R-:W-:Y:S01]  /*57c0*/  HMMA.1688.F32.TF32 R120, R48, R106, R120 ;  /* 0x0000006a3078723c */ /* 0x000fe20000081078 */
[----:B------:R-:W-:-:S02]  /*57d0*/  SEL R45, RZ, 0x4, P1 ;  /* 0x00000004ff2d7807 */ /* 0x000fc40000800000 */
[----:B------:R-:W-:Y:S02]  /*57e0*/  SEL R46, RZ, 0x4, P2 ;  /* 0x00000004ff2e7807 */ /* 0x000fe40001000000 */
[----:B------:R-:W-:Y:S02]  /*57f0*/  SEL R44, R44, RZ, P3 ;  /* 0x000000ff2c2c7207 */ /* 0x000fe40001800000 */
[----:B------:R-:W-:Y:S01]  /*5800*/  ISETP.GE.AND P0, PT, R232, UR9, PT ;  /* 0x00000009e8007c0c */ /* 0x000fe2000bf06270 */
[----:B--2---:R-:W-:Y:S01]  /*5810*/  HMMA.1688.F32.TF32 R68, R64, R60, R68 ;  /* 0x0000003c4044723c */ /* 0x004fe20000081044 */
[----:B------:R-:W-:Y:S02]  /*5820*/  SEL R45, R45, RZ, P4 ;  /* 0x000000ff2d2d7207 */ /* 0x000fe40002000000 */
[----:B------:R-:W-:Y:S02]  /*5830*/  SEL R46, R46, RZ, P5 ;  /* 0x000000ff2e2e7207 */ /* 0x000fe40002800000 */
[----:B------:R-:W-:-:S02]  /*5840*/  ISETP.NE.U32.AND P1, PT, R44, RZ, PT ;  /* 0x000000ff2c00720c */ /* 0x000fc40003f25070 */
[----:B------:R-:W-:Y:S01]  /*5850*/  ISETP.GE.AND P2, PT, R230, UR9, PT ;  /* 0x00000009e6007c0c */ /* 0x000fe2000bf46270 */
[----:B----4-:R-:W-:Y:S01]  /*5860*/  HMMA.1688.F32.TF32 R84, R100, R60, R84 ;  /* 0x0000003c6454723c */ /* 0x010fe20000081054 */
[----:B------:R-:W-:Y:S02]  /*5870*/  PLOP3.LUT P5, PT, PT, PT, UP1, 0x40, 0x0 ;  /* 0x000000000000781c */ /* 0x000fe40003fae818 */
[----:B------:R-:W-:Y:S02]  /*5880*/  SEL R44, RZ, 0x4, P0 ;  /* 0x00000004ff2c7807 */ /* 0x000fe40000000000 */
[----:B------:R-:W-:Y:S02]  /*5890*/  ISETP.NE.U32.AND P4, PT, R45, RZ, PT ;  /* 0x000000ff2d00720c */ /* 0x000fe40003f85070 */
[----:B------:R-:W-:Y:S01]  /*58a0*/  PLOP3.LUT P0, PT, PT, PT, UP1, 0x40, 0x0 ;  /* 0x000000000000781c */ /* 0x000fe20003f0e818 */
[----:B------:R-:W-:Y:S01]  /*58b0*/  HMMA.1688.F32.TF32 R72, R64, R56, R72 ;  /* 0x000000384048723c */ /* 0x000fe20000081048 */
[----:B------:R-:W-:-:S02]  /*58c0*/  SEL R45, RZ, 0x4, P2 ;  /* 0x00000004ff2d7807 */ /* 0x000fc40001000000 */
[----:B------:R-:W-:Y:S02]  /*58d0*/  SEL R44, R44, RZ, P5 ;  /* 0x000000ff2c2c7207 */ /* 0x000fe40002800000 */
[----:B------:R-:W-:Y:S02]  /*58e0*/  SEL R45, R45, RZ, P0 ;  /* 0x000000ff2d2d7207 */ /* 0x000fe40000000000 */
[-C--:B------:R-:W-:Y:S01]  /*58f0*/  IADD3 R60, P2, R231, R192.reuse, RZ ;  /* 0x000000c0e73c7210 */ /* 0x080fe20007f5e0ff */
[----:B------:R-:W-:Y:S01]  /*5900*/  HMMA.1688.F32.TF32 R88, R100, R56, R88 ;  /* 0x000000386458723c */ /* 0x000fe20000081058 */
[----:B------:R-:W-:Y:S01]  /*5910*/  ISETP.NE.U32.AND P0, PT, R44, RZ, PT ;  /* 0x000000ff2c00720c */ /* 0x000fe20003f05070 */
[----:B------:R-:W-:Y:S01]  /*5920*/  IMAD.U32 R44, RZ, RZ, UR10 ;  /* 0x0000000aff2c7e24 */ /* 0x000fe2000f8e00ff */
[----:B------:R-:W-:Y:S01]  /*5930*/  ISETP.NE.U32.AND P3, PT, R46, RZ, PT ;  /* 0x000000ff2e00720c */ /* 0x000fe20003f65070 */
[----:B------:R-:W-:Y:S01]  /*5940*/  IMAD.X R61, R191, 0x1, R126, P2 ;  /* 0x00000001bf3d7824 */ /* 0x000fe200010e067e */
[----:B------:R-:W-:Y:S01]  /*5950*/  ISETP.NE.U32.AND P2, PT, R45, RZ, PT ;  /* 0x000000ff2d00720c */ /* 0x000fe20003f45070 */
[----:B------:R-:W-:Y:S01]  /*5960*/  LDS R46, [R238+0x13c80] ;  /* 0x013c8000ee2e7984 */ /* 0x000fe20000000800 */
[----:B------:R-:W-:Y:S01]  /*5970*/  IMAD R57, R44, 0x4000, R205 ;  /* 0x000040002c397824 */ /* 0x000fe200078e02cd */
[----:B------:R-:W-:Y:S02]  /*5980*/  HMMA.1688.F32.TF32 R76, R48, R118, R76 ;  /* 0x00000076304c723c */ /* 0x000fe4000008104c */
[----:B------:R-:W-:Y:S04]  /*5990*/  LDS R48, [R238+0x13800] ;  /* 0x01380000ee307984 */ /* 0x000fe80000000800 */
[----:B------:R-:W-:Y:S02]  /*59a0*/  LDS R50, [R238+0x13c00] ;  /* 0x013c0000ee327984 */ /* 0x000fe40000000800 */
[-C--:B------:R-:W-:Y:S02]  /*59b0*/  HMMA.1688.F32.TF32 R120, R64, R52.reuse, R120 ;  /* 0x000000344078723c */ /* 0x080fe40000081078 */
[----:B------:R-:W-:Y:S04]  /*59c0*/  LDS R49, [R237+0x13800] ;  /* 0x01380000ed317984 */ /* 0x000fe80000000800 */
[----:B------:R-:W2:Y:S02]  /*59d0*/  LDS R51, [R237+0x13c00] ;  /* 0x013c0000ed337984 */ /* 0x000ea40000000800 */
[----:B------:R-:W-:Y:S02]  /*59e0*/  HMMA.1688.F32.TF32 R80, R100, R52, R80 ;  /* 0x000000346450723c */ /* 0x000fe40000081050 */
[----:B------:R-:W-:Y:S04]  /*59f0*/  LDS R44, [R238+0x13880] ;  /* 0x01388000ee2c7984 */ /* 0x000fe80000000800 */
[----:B------:R-:W3:Y:S01]  /*5a00*/  LDS R45, [R237+0x13880] ;  /* 0x01388000ed2d7984 */ /* 0x000ee20000000800 */
[----:B------:R-:W-:Y:S01]  /*5a10*/  IADD3 R52, P5, R229, R192, RZ ;  /* 0x000000c0e5347210 */ /* 0x000fe20007fbe0ff */
[----:B-1----:R-:W-:Y:S02]  /*5a20*/  HMMA.1688.F32.TF32 R76, R64, R96, R76 ;  /* 0x00000060404c723c */ /* 0x002fe4000008104c */
[----:B------:R-:W-:Y:S02]  /*5a30*/  BAR.SYNC.DEFER_BLOCKING 0x0 ;  /* 0x0000000000007b1d */ /* 0x000fe40000010000 */
[----:B------:R-:W-:-:S03]  /*5a40*/  IMAD.X R53, R191, 0x1, R125, P5 ;  /* 0x00000001bf357824 */ /* 0x000fc600028e067d */
[-C--:B------:R-:W-:Y:S01]  /*5a50*/  IADD3 R66, P6, R227, R192.reuse, RZ ;  /* 0x000000c0e3427210 */ /* 0x080fe20007fde0ff */
[----:B------:R-:W-:Y:S01]  /*5a60*/  HMMA.1688.F32.TF32 R92, R100, R96, R92 ;  /* 0x00000060645c723c */ /* 0x000fe2000008105c */
[----:B------:R-:W-:-:S03]  /*5a70*/  IADD3 R64, P5, R225, R192, RZ ;  /* 0x000000c0e1407210 */ /* 0x000fc60007fbe0ff */
[C---:B------:R-:W-:Y:S01]  /*5a80*/  IMAD.X R67, R191.reuse, 0x1, R124, P6 ;  /* 0x00000001bf437824 */ /* 0x040fe200030e067c */
[----:B------:R-:W-:Y:S01]  /*5a90*/  PLOP3.LUT P6, PT, PT, PT, UP1, 0x40, 0x0 ;  /* 0x000000000000781c */ /* 0x000fe20003fce818 */
[----:B------:R-:W-:Y:S01]  /*5aa0*/  IMAD.X R65, R191, 0x1, R43, P5 ;  /* 0x00000001bf417824 */ /* 0x000fe200028e062b */
[----:B------:R-:W-:Y:S01]  /*5ab0*/  PLOP3.LUT P5, PT, PT, PT, UP1, 0x40, 0x0 ;  /* 0x000000000000781c */ /* 0x000fe20003fae818 */
[----:B------:R-:W-:Y:S01]  /*5ac0*/  @!PT LDS RZ, [RZ] ;  /* 0x00000000fffff984 */ /* 0x000fe20000000800 */
[----:B------:R-:W-:Y:S01]  /*5ad0*/  @!PT LDS RZ, [RZ] ;  /* 0x00000000fffff984 */ /* 0x000fe20000000800 */
[----:B------:R-:W-:Y:S01]  /*5ae0*/  @!PT LDS RZ, [RZ] ;  /* 0x00000000fffff984 */ /* 0x000fe20000000800 */
[----:B------:R1:W-:Y:S01]  /*5af0*/  LDGSTS.E [R57+0x10000], [R60.64], P1 ;  /* 0x100000003c397fae */ /* 0x0003e2000892184e */
[----:B------:R-:W-:-:S03]  /*5b00*/  ISETP.GE.AND P1, PT, R226, UR9, PT ;  /* 0x00000009e2007c0c */ /* 0x000fc6000bf26270 */
[----:B------:R4:W-:Y:S01]  /*5b10*/  LDGSTS.E [R57+0x10400], [R52.64], P4 ;  /* 0x1040000034397fae */ /* 0x0009e2000a12184e */
[----:B------:R-:W-:-:S03]  /*5b20*/  ISETP.GE.AND P4, PT, R228, UR9, PT ;  /* 0x00000009e4007c0c */ /* 0x000fc6000bf86270 */
[C---:B--2---:R-:W-:Y:S01]  /*5b30*/  HMMA.1688.F32.TF32 R100, R48.reuse, R98, R76 ;  /* 0x000000623064723c */ /* 0x044fe2000008104c */
[----:B------:R2:W-:Y:S01]  /*5b40*/  LDGSTS.E [R57+0x10800], [R66.64], P3 ;  /* 0x1080000042397fae */ /* 0x0005e2000992184e */
[----:B------:R-:W-:Y:S02]  /*5b50*/  SEL R56, RZ, 0x4, P4 ;  /* 0x00000004ff387807 */ /* 0x000fe40002000000 */
[----:B------:R-:W-:Y:S01]  /*5b60*/  ISETP.GE.AND P4, PT, R224, UR9, PT ;  /* 0x00000009e0007c0c */ /* 0x000fe2000bf86270 */
[----:B------:R5:W-:Y:S01]  /*5b70*/  LDGSTS.E [R57+0x10c00], [R64.64], P0 ;  /* 0x10c0000040397fae */ /* 0x000be2000812184e */
[----:B------:R-:W-:Y:S02]  /*5b80*/  SEL R56, R56, RZ, P6 ;  /* 0x000000ff38387207 */ /* 0x000fe40003000000 */
[----:B------:R-:W-:Y:S01]  /*5b90*/  HMMA.1688.F32.TF32 R120, R48, R54, R120 ;  /* 0x000000363078723c */ /* 0x000fe20000081078 */
[----:B------:R-:W-:Y:S02]  /*5ba0*/  PLOP3.LUT P6, PT, PT, PT, UP1, 0x40, 0x0 ;  /* 0x000000000000781c */ /* 0x000fe40003fce818 */
[----:B----4-:R-:W-:-:S02]  /*5bb0*/  SEL R52, RZ, 0x4, P1 ;  /* 0x00000004ff347807 */ /* 0x010fc40000800000 */
[----:B------:R-:W-:Y:S01]  /*5bc0*/  ISETP.GE.AND P1, PT, R222, UR9, PT ;  /* 0x00000009de007c0c */ /* 0x000fe2000bf26270 */
[----:B--2---:R-:W-:Y:S01]  /*5bd0*/  IMAD.U32 R67, RZ, RZ, UR6 ;  /* 0x00000006ff437e24 */ /* 0x004fe2000f8e00ff */
[----:B------:R-:W-:Y:S01]  /*5be0*/  SEL R53, RZ, 0x4, P4 ;  /* 0x00000004ff357807 */ /* 0x000fe20002000000 */
[C---:B------:R-:W-:Y:S01]  /*5bf0*/  HMMA.1688.F32.TF32 R68, R48.reuse, R62, R68 ;  /* 0x0000003e3044723c */ /* 0x040fe20000081044 */
[----:B------:R-:W-:Y:S02]  /*5c00*/  SEL R52, R52, RZ, P5 ;  /* 0x000000ff34347207 */ /* 0x000fe40002800000 */
[----:B------:R-:W-:Y:S02]  /*5c10*/  ISETP.NE.U32.AND P5, PT, R56, RZ, PT ;  /* 0x000000ff3800720c */ /* 0x000fe40003fa5070 */
[----:B------:R-:W-:Y:S02]  /*5c20*/  SEL R56, RZ, 0x4, P1 ;  /* 0x00000004ff387807 */ /* 0x000fe40000800000 */
[----:B------:R-:W-:Y:S01]  /*5c30*/  SEL R53, R53, RZ, P6 ;  /* 0x000000ff35357207 */ /* 0x000fe20003000000 */
[----:B------:R-:W-:Y:S01]  /*5c40*/  HMMA.1688.F32.TF32 R72, R48, R58, R72 ;  /* 0x0000003a3048723c */ /* 0x000fe20000081048 */
[----:B------:R-:W-:-:S02]  /*5c50*/  ISETP.NE.U32.AND P1, PT, R52, RZ, PT ;  /* 0x000000ff3400720c */ /* 0x000fc40003f25070 */
[-C--:B------:R-:W-:Y:S02]  /*5c60*/  IADD3 R52, P6, R223, R192.reuse, RZ ;  /* 0x000000c0df347210 */ /* 0x080fe40007fde0ff */
[----:B------:R-:W-:Y:S02]  /*5c70*/  PLOP3.LUT P4, PT, PT, PT, UP1, 0x40, 0x0 ;  /* 0x000000000000781c */ /* 0x000fe40003f8e818 */
[----:B------:R-:W-:Y:S01]  /*5c80*/  ISETP.NE.U32.AND P3, PT, R53, RZ, PT ;  /* 0x000000ff3500720c */ /* 0x000fe20003f65070 */
[----:B------:R-:W-:Y:S01]  /*5c90*/  IMAD.X R53, R191, 0x1, R34, P6 ;  /* 0x00000001bf357824 */ /* 0x000fe200030e0622 */
[----:B------:R-:W-:Y:S01]  /*5ca0*/  IADD3 R96, P0, R221, R192, RZ ;  /* 0x000000c0dd607210 */ /* 0x000fe20007f1e0ff */
[----:B------:R-:W-:Y:S01]  /*5cb0*/  IMAD.MOV.U32 R50, RZ, RZ, R192 ;  /* 0x000000ffff327224 */ /* 0x000fe200078e00c0 */
[----:B------:R-:W-:Y:S01]  /*5cc0*/  SEL R56, R56, RZ, P4 ;  /* 0x000000ff38387207 */ /* 0x000fe20002000000 */
[C---:B---3--:R-:W-:Y:S01]  /*5cd0*/  HMMA.1688.F32.TF32 R112, R44.reuse, R54, R80 ;  /* 0x000000362c70723c */ /* 0x048fe20000081050 */
[----:B------:R-:W-:Y:S01]  /*5ce0*/  ISETP.GE.AND P6, PT, R220, UR9, PT ;  /* 0x00000009dc007c0c */ /* 0x000fe2000bfc6270 */
[----:B------:R2:W-:Y:S01]  /*5cf0*/  LDGSTS.E [R57+0x11000], [R52.64], P2 ;  /* 0x1100000034397fae */ /* 0x0005e2000912184e */
[----:B------:R-:W-:Y:S01]  /*5d00*/  ISETP.NE.U32.AND P4, PT, R56, RZ, PT ;  /* 0x000000ff3800720c */ /* 0x000fe20003f85070 */
[----:B------:R-:W-:Y:S01]  /*5d10*/  IMAD.X R97, R191, 0x1, R35, P0 ;  /* 0x00000001bf617824 */ /* 0x000fe200000e0623 */
[----:B------:R-:W-:Y:S01]  /*5d20*/  PLOP3.LUT P2, PT, PT, PT, UP1, 0x40, 0x0 ;  /* 0x000000000000781c */ /* 0x000fe20003f4e818 */
[----:B------:R-:W-:Y:S01]  /*5d30*/  IMAD.MOV.U32 R51, RZ, RZ, R191 ;  /* 0x000000ffff337224 */ /* 0x000fe200078e00bf */
[----:B------:R-:W-:Y:S01]  /*5d40*/  SEL R56, RZ, 0x4, P6 ;  /* 0x00000004ff387807 */ /* 0x000fe20003000000 */
[----:B------:R-:W-:Y:S01]  /*5d50*/  HMMA.1688.F32.TF32 R104, R44, R58, R88 ;  /* 0x0000003a2c68723c */ /* 0x000fe20000081058 */
[----:B------:R-:W-:Y:S01]  /*5d60*/  ISETP.GE.AND P0, PT, R218, UR9, PT ;  /* 0x00000009da007c0c */ /* 0x000fe2000bf06270 */
[----:B------:R3:W-:Y:S01]  /*5d70*/  LDGSTS.E [R57+0x11400], [R96.64], P5 ;  /* 0x1140000060397fae */ /* 0x0007e2000a92184e */
[----:B------:R-:W-:-:S02]  /*5d80*/  SEL R56, R56, RZ, P2 ;  /* 0x000000ff38387207 */ /* 0x000fc40001000000 */
[----:B------:R-:W-:Y:S02]  /*5d90*/  PLOP3.LUT P5, PT, PT, PT, UP1, 0x40, 0x0 ;  /* 0x000000000000781c */ /* 0x000fe40003fae818 */
[----:B-1----:R-:W-:Y:S01]  /*5da0*/  SEL R60, RZ, 0x4, P0 ;  /* 0x00000004ff3c7807 */ /* 0x002fe20000000000 */
[----:B------:R-:W-:Y:S01]  /*5db0*/  IMAD.WIDE R58, R197, 0x4, R50 ;  /* 0x00000004c53a7825 */ /* 0x000fe200078e0232 */
[----:B------:R-:W-:Y:S01]  /*5dc0*/  ISETP.NE.U32.AND P2, PT, R56, RZ, PT ;  /* 0x000000ff3800720c */ /* 0x000fe20003f45070 */
[C---:B------:R-:W-:Y:S01]  /*5dd0*/  HMMA.1688.F32.TF32 R108, R44.reuse, R62, R84 ;  /* 0x0000003e2c6c723c */ /* 0x040fe20000081054 */
[-C--:B--2---:R-:W-:Y:S02]  /*5de0*/  IADD3 R52, P0, R219, R192.reuse, RZ ;  /* 0x000000c0db347210 */ /* 0x084fe40007f1e0ff */
[----:B------:R-:W-:Y:S02]  /*5df0*/  SEL R56, R60, RZ, P5 ;  /* 0x000000ff3c387207 */ /* 0x000fe40002800000 */
[-C--:B-----5:R-:W-:Y:S01]  /*5e00*/  IADD3 R64, P5, R217, R192.reuse, RZ ;  /* 0x000000c0d9407210 */ /* 0x0a0fe20007fbe0ff */
[----:B------:R-:W-:Y:S01]  /*5e10*/  IMAD.X R53, R191, 0x1, R36, P0 ;  /* 0x00000001bf357824 */ /* 0x000fe200000e0624 */
[----:B------:R-:W-:Y:S01]  /*5e20*/  IADD3 R60, P6, R215, R192, RZ ;  /* 0x000000c0d73c7210 */ /* 0x000fe20007fde0ff */
[----:B------:R-:W-:Y:S01]  /*5e30*/  HMMA.1688.F32.TF32 R44, R44, R98, R92 ;  /* 0x000000622c2c723c */ /* 0x000fe2000008105c */
[----:B------:R-:W-:Y:S01]  /*5e40*/  ISETP.NE.U32.AND P0, PT, R56, RZ, PT ;  /* 0x000000ff3800720c */ /* 0x000fe20003f05070 */
[C---:B------:R-:W-:Y:S01]  /*5e50*/  IMAD.X R65, R191.reuse, 0x1, R37, P5 ;  /* 0x00000001bf417824 */ /* 0x040fe200028e0625 */
[----:B------:R1:W-:Y:S01]  /*5e60*/  LDGSTS.E [R57+0x11800], [R52.64], P1 ;  /* 0x1180000034397fae */ /* 0x0003e2000892184e */
[----:B------:R-:W-:Y:S01]  /*5e70*/  IMAD.X R61, R191, 0x1, R38, P6 ;  /* 0x00000001bf3d7824 */ /* 0x000fe200030e0626 */
[----:B------:R-:W-:-:S02]  /*5e80*/  ISETP.GE.AND P1, PT, R216, UR9, PT ;  /* 0x00000009d8007c0c */ /* 0x000fc4000bf26270 */
[----:B------:R2:W-:Y:S01]  /*5e90*/  LDGSTS.E [R57+0x11c00], [R64.64], P3 ;  /* 0x11c0000040397fae */ /* 0x0005e2000992184e */
[-C--:B------:R-:W-:Y:S02]  /*5ea0*/  IADD3 R76, P3, R213, R192.reuse, RZ ;  /* 0x000000c0d54c7210 */ /* 0x080fe40007f7e0ff */
[----:B------:R-:W-:Y:S01]  /*5eb0*/  PLOP3.LUT P5, PT, PT, PT, UP1, 0x40, 0x0 ;  /* 0x000000000000781c */ /* 0x000fe20003fae818 */
[----:B------:R4:W-:Y:S01]  /*5ec0*/  LDGSTS.E [R57+0x12000], [R60.64], P4 ;  /* 0x120000003c397fae */ /* 0x0009e2000a12184e */
[----:B------:R-:W-:Y:S01]  /*5ed0*/  ISETP.GE.AND P4, PT, R214, UR9, PT ;  /* 0x00000009d6007c0c */ /* 0x000fe2000bf86270 */
[----:B------:R-:W-:Y:S01]  /*5ee0*/  IMAD.X R77, R191, 0x1, R39, P3 ;  /* 0x00000001bf4d7824 */ /* 0x000fe200018e0627 */
[----:B------:R-:W-:Y:S02]  /*5ef0*/  SEL R48, RZ, 0x4, P1 ;  /* 0x00000004ff307807 */ /* 0x000fe40000800000 */
[----:B------:R-:W-:Y:S02]  /*5f00*/  PLOP3.LUT P1, PT, PT, PT, UP1, 0x40, 0x0 ;  /* 0x000000000000781c */ /* 0x000fe40003f2e818 */
[----:B-1----:R-:W-:Y:S01]  /*5f10*/  SEL R52, RZ, 0x4, P4 ;  /* 0x00000004ff347807 */ /* 0x002fe20002000000 */
[----:B------:R3:W-:Y:S01]  /*5f20*/  LDGSTS.E [R57+0x12400], [R76.64], P2 ;  /* 0x124000004c397fae */ /* 0x0007e2000912184e */
[----:B------:R-:W-:Y:S01]  /*5f30*/  IADD3 R66, P6, R211, R192, RZ ;  /* 0x000000c0d3427210 */ /* 0x000fe20007fde0ff */
[----:B--2---:R-:W-:Y:S01]  /*5f40*/  IMAD.U32 R65, RZ, RZ, UR10 ;  /* 0x0000000aff417e24 */ /* 0x004fe2000f8e00ff */
[----:B------:R-:W-:-:S02]  /*5f50*/  SEL R49, R48, RZ, P5 ;  /* 0x000000ff30317207 */ /* 0x000fc40002800000 */
[-C--:B------:R-:W-:Y:S01]  /*5f60*/  IADD3 R48, P4, R209, R192.reuse, RZ ;  /* 0x000000c0d1307210 */ /* 0x080fe20007f9e0ff */
[----:B------:R-:W-:Y:S01]  /*5f70*/  IMAD R65, R65, 0x8000, R204 ;  /* 0x0000800041417824 */ /* 0x000fe200078e02cc */
[----:B------:R-:W-:Y:S02]  /*5f80*/  SEL R52, R52, RZ, P1 ;  /* 0x000000ff34347207 */ /* 0x000fe40000800000 */
[----:B------:R-:W-:Y:S01]  /*5f90*/  LEA R192, P1, R67, R192, 0x2 ;  /* 0x000000c043c07211 */ /* 0x000fe200078210ff */
[----:B------:R-:W-:Y:S01]  /*5fa0*/  IMAD.X R67, R191, 0x1, R40, P6 ;  /* 0x00000001bf437824 */ /* 0x000fe200030e0628 */
[----:B------:R-:W-:Y:S02]  /*5fb0*/  ISETP.GE.AND P2, PT, R212, UR9, PT ;  /* 0x00000009d4007c0c */ /* 0x000fe4000bf46270 */
[----:B------:R-:W-:Y:S02]  /*5fc0*/  ISETP.NE.U32.AND P3, PT, R49, RZ, PT ;  /* 0x000000ff3100720c */ /* 0x000fe40003f65070 */
[----:B------:R3:W-:Y:S01]  /*5fd0*/  LDGSTS.E [R57+0x12800], [R66.64], P0 ;  /* 0x1280000042397fae */ /* 0x0007e2000812184e */
[----:B------:R-:W-:-:S02]  /*5fe0*/  ISETP.GE.AND P6, PT, R210, UR9, PT ;  /* 0x00000009d2007c0c */ /* 0x000fc4000bfc6270 */
[----:B------:R-:W-:Y:S02]  /*5ff0*/  PLOP3.LUT P0, PT, PT, PT, UP1, 0x40, 0x0 ;  /* 0x000000000000781c */ /* 0x000fe40003f0e818 */
[----:B------:R-:W-:Y:S02]  /*6000*/  SEL R49, RZ, 0x4, P2 ;  /* 0x00000004ff317807 */ /* 0x000fe40001000000 */
[----:B------:R-:W-:Y:S02]  /*6010*/  ISETP.NE.U32.AND P5, PT, R52, RZ, PT ;  /* 0x000000ff3400720c */ /* 0x000fe40003fa5070 */
[----:B------:R-:W-:Y:S02]  /*6020*/  SEL R52, RZ, 0x4, P6 ;  /* 0x00000004ff347807 */ /* 0x000fe40003000000 */
[----:B------:R-:W-:Y:S02]  /*6030*/  SEL R49, R49, RZ, P0 ;  /* 0x000000ff31317207 */ /* 0x000fe40000000000 */
[----:B------:R-:W-:-:S02]  /*6040*/  ISETP.GE.AND P6, PT, R208, UR9, PT ;  /* 0x00000009d0007c0c */ /* 0x000fc4000bfc6270 */
[----:B------:R-:W-:Y:S02]  /*6050*/  PLOP3.LUT P2, PT, PT, PT, UP1, 0x40, 0x0 ;  /* 0x000000000000781c */ /* 0x000fe40003f4e818 */
[----:B------:R-:W-:Y:S01]  /*6060*/  ISETP.GE.AND P0, PT, R236, UR9, PT ;  /* 0x00000009ec007c0c */ /* 0x000fe2000bf06270 */
[----:B------:R-:W-:Y:S01]  /*6070*/  UIADD3 UR9, UR9, -0x40, URZ ;  /* 0xffffffc009097890 */ /* 0x000fe2000fffe03f */
[----:B------:R-:W-:Y:S02]  /*6080*/  SEL R53, RZ, 0x4, P6 ;  /* 0x00000004ff357807 */ /* 0x000fe40003000000 */
[----:B------:R-:W-:Y:S02]  /*6090*/  SEL R52, R52, RZ, P2 ;  /* 0x000000ff34347207 */ /* 0x000fe40001000000 */
[----:B------:R-:W-:Y:S02]  /*60a0*/  PLOP3.LUT P6, PT, PT, PT, UP1, 0x40, 0x0 ;  /* 0x000000000000781c */ /* 0x000fe40003fce818 */
[----:B------:R-:W-:-:S02]  /*60b0*/  SEL R54, RZ, 0x4, P0 ;  /* 0x00000004ff367807 */ /* 0x000fc40000000000 */
[----:B------:R-:W-:Y:S02]  /*60c0*/  PLOP3.LUT P2, PT, PT, PT, UP1, 0x40, 0x0 ;  /* 0x000000000000781c */ /* 0x000fe40003f4e818 */
[----:B------:R-:W-:Y:S01]  /*60d0*/  ISETP.NE.U32.AND P0, PT, R49, RZ, PT ;  /* 0x000000ff3100720c */ /* 0x000fe20003f05070 */
[----:B------:R-:W-:Y:S01]  /*60e0*/  IMAD.X R49, R191, 0x1, R41, P4 ;  /* 0x00000001bf317824 */ /* 0x000fe200020e0629 */
[----:B------:R-:W-:Y:S02]  /*60f0*/  SEL R54, R54, RZ, P6 ;  /* 0x000000ff36367207 */ /* 0x000fe40003000000 */
[----:B------:R-:W-:Y:S02]  /*6100*/  SEL R53, R53, RZ, P2 ;  /* 0x000000ff35357207 */ /* 0x000fe40001000000 */
[----:B------:R-:W-:Y:S01]  /*6110*/  ISETP.NE.U32.AND P2, PT, R52, RZ, PT ;  /* 0x000000ff3400720c */ /* 0x000fe20003f45070 */
[----:B------:R1:W-:Y:S01]  /*6120*/  LDGSTS.E [R57+0x12c00], [R48.64], P3 ;  /* 0x12c0000030397fae */ /* 0x0003e2000992184e */
[----:B------:R-:W-:Y:S01]  /*6130*/  ISETP.NE.U32.AND P4, PT, R54, RZ, PT ;  /* 0x000000ff3600720c */ /* 0x000fe20003f85070 */
[----:B------:R-:W-:Y:S01]  /*6140*/  IMAD.WIDE R54, R195, 0x4, R50 ;  /* 0x00000004c3367825 */ /* 0x000fe200078e0232 */
[----:B------:R-:W-:-:S02]  /*6150*/  ISETP.NE.U32.AND P6, PT, R53, RZ, PT ;  /* 0x000000ff3500720c */ /* 0x000fc40003fc5070 */
[----:B------:R-:W-:Y:S01]  /*6160*/  IADD3.X R191, R191, UR11, RZ, P1, !PT ;  /* 0x0000000bbfbf7c10 */ /* 0x000fe20008ffe4ff */
[--C-:B------:R-:W-:Y:S01]  /*6170*/  IMAD.WIDE R52, R196, 0x4, R50.reuse ;  /* 0x00000004c4347825 */ /* 0x100fe200078e0232 */
[----:B------:R2:W-:Y:S03]  /*6180*/  LDGSTS.E [R57+0x13000], [R54.64], P5 ;  /* 0x1300000036397fae */ /* 0x0005e6000a92184e */
[----:B------:R-:W-:Y:S01]  /*6190*/  IMAD.WIDE R50, R198, 0x4, R50 ;  /* 0x00000004c6327825 */ /* 0x000fe200078e0232 */
[----:B------:R5:W-:Y:S01]  /*61a0*/  LDGSTS.E [R57+0x13400], [R52.64], P0 ;  /* 0x1340000034397fae */ /* 0x000be2000812184e */
[----:B----4-:R-:W-:-:S03]  /*61b0*/  IADD3 R60, P0, R207, R190, RZ ;  /* 0x000000becf3c7210 */ /* 0x010fc60007f1e0ff */
[----:B------:R4:W-:Y:S01]  /*61c0*/  LDGSTS.E [R57+0x13800], [R58.64], P2 ;  /* 0x138000003a397fae */ /* 0x0009e2000912184e */
[----:B------:R-:W-:Y:S01]  /*61d0*/  IADD3 R62, P2, R207, R186, RZ ;  /* 0x000000bacf3e7210 */ /* 0x000fe20007f5e0ff */
[--C-:B------:R-:W-:Y:S01]  /*61e0*/  IMAD.X R61, R189, 0x1, R42.reuse, P0 ;  /* 0x00000001bd3d7824 */ /* 0x100fe200000e062a */
[----:B-1----:R-:W-:Y:S01]  /*61f0*/  IADD3 R48, P0, R207, R182, RZ ;  /* 0x000000b6cf307210 */ /* 0x002fe20007f1e0ff */
[----:B------:R1:W-:Y:S02]  /*6200*/  LDGSTS.E [R57+0x13c00], [R50.64], P6 ;  /* 0x13c0000032397fae */ /* 0x0003e4000b12184e */
[--C-:B------:R-:W-:Y:S01]  /*6210*/  IMAD.X R63, R185, 0x1, R42.reuse, P2 ;  /* 0x00000001b93f7824 */ /* 0x100fe200010e062a */
[----:B-----5:R-:W-:Y:S01]  /*6220*/  IADD3 R52, P2, R207, R178, RZ ;  /* 0x000000b2cf347210 */ /* 0x020fe20007f5e0ff */
[--C-:B------:R-:W-:Y:S01]  /*6230*/  IMAD.X R49, R181, 0x1, R42.reuse, P0 ;  /* 0x00000001b5317824 */ /* 0x100fe200000e062a */
[----:B--2---:R-:W-:Y:S01]  /*6240*/  IADD3 R54, P0, R207, R174, RZ ;  /* 0x000000aecf367210 */ /* 0x004fe20007f1e0ff */
[----:B------:R-:W0:Y:S02]  /*6250*/  LDGDEPBAR ;  /* 0x00000000000079af */ /* 0x000e240000000000 */
[----:B------:R-:W-:-:S02]  /*6260*/  IMAD.X R53, R177, 0x1, R42, P2 ;  /* 0x00000001b1357824 */ /* 0x000fc400010e062a */
[----:B------:R-:W-:Y:S01]  /*6270*/  IMAD.X R55, R173, 0x1, R42, P0 ;  /* 0x00000001ad377824 */ /* 0x000fe200000e062a */
[C---:B-1----:R-:W-:Y:S01]  /*6280*/  IADD3 R50, P2, R207.reuse, R170, RZ ;  /* 0x000000aacf327210 */ /* 0x042fe20007f5e0ff */
[----:B------:R1:W-:Y:S01]  /*6290*/  LDGSTS.E [R65], [R60.64], P4 ;  /* 0x000000003c417fae */ /* 0x0003e2000a12184e */
[----:B------:R-:W-:-:S03]  /*62a0*/  IADD3 R56, P0, R207, R166, RZ ;  /* 0x000000a6cf387210 */ /* 0x000fc60007f1e0ff */
[--C-:B------:R-:W-:Y:S01]  /*62b0*/  IMAD.X R51, R169, 0x1, R42.reuse, P2 ;  /* 0x00000001a9337824 */ /* 0x100fe200010e062a */
[----:B----4-:R-:W-:Y:S01]  /*62c0*/  IADD3 R58, P2, R207, R162, RZ ;  /* 0x000000a2cf3a7210 */ /* 0x010fe20007f5e0ff */
[--C-:B---3--:R-:W-:Y:S01]  /*62d0*/  IMAD.X R57, R165, 0x1, R42.reuse, P0 ;  /* 0x00000001a5397824 */ /* 0x108fe200000e062a */
[----:B------:R2:W-:Y:S03]  /*62e0*/  LDGSTS.E [R65+0x800], [R62.64], P4 ;  /* 0x008000003e417fae */ /* 0x0005e6000a12184e */
[----:B------:R-:W-:Y:S01]  /*62f0*/  IMAD.X R59, R161, 0x1, R42, P2 ;  /* 0x00000001a13b7824 */ /* 0x000fe200010e062a */
[----:B------:R3:W-:Y:S01]  /*6300*/  LDGSTS.E [R65+0x1000], [R48.64], P4 ;  /* 0x0100000030417fae */ /* 0x0007e2000a12184e */
[----:B-1----:R-:W-:-:S03]  /*6310*/  IADD3 R60, P0, R207, R158, RZ ;  /* 0x0000009ecf3c7210 */ /* 0x002fc60007f1e0ff */
[----:B------:R1:W-:Y:S02]  /*6320*/  LDGSTS.E [R65+0x1800], [R52.64], P4 ;  /* 0x0180000034417fae */ /* 0x0003e4000a12184e */
[--C-:B------:R-:W-:Y:S02]  /*6330*/  IMAD.X R61, R157, 0x1, R42.reuse, P0 ;  /* 0x000000019d3d7824 */ /* 0x100fe400000e062a */
[----:B------:R4:W-:Y:S01]  /*6340*/  LDGSTS.E [R65+0x2000], [R54.64], P4 ;  /* 0x0200000036417fae */ /* 0x0009e2000a12184e */
[----:B--2---:R-:W-:Y:S01]  /*6350*/  IMAD.U32 R62, RZ, RZ, UR10 ;  /* 0x0000000aff3e7e24 */ /* 0x004fe2000f8e00ff */
[C---:B---3--:R-:W-:Y:S02]  /*6360*/  IADD3 R48, P2, R207.reuse, R154, RZ ;  /* 0x0000009acf307210 */ /* 0x048fe40007f5e0ff */
[----:B------:R2:W-:Y:S01]  /*6370*/  LDGSTS.E [R65+0x2800], [R50.64], P4 ;  /* 0x0280000032417fae */ /* 0x0005e2000a12184e */
[----:B------:R-:W-:Y:S01]  /*6380*/  IMAD R63, R62, 0x8000, R203 ;  /* 0x000080003e3f7824 */ /* 0x000fe200078e02cb */
[----:B-1----:R-:W-:Y:S01]  /*6390*/  IADD3 R52, P0, R207, R150, RZ ;  /* 0x00000096cf347210 */ /* 0x002fe20007f1e0ff */
[----:B------:R-:W-:Y:S01]  /*63a0*/  IMAD.X R49, R153, 0x1, R42, P2 ;  /* 0x0000000199317824 */ /* 0x000fe200010e062a */
[----:B------:R1:W-:Y:S01]  /*63b0*/  LDGSTS.E [R65+0x3000], [R56.64], P4 ;  /* 0x0300000038417fae */ /* 0x0003e2000a12184e */
[----:B----4-:R-:W-:-:S02]  /*63c0*/  IADD3 R54, P2, R207, R146, RZ ;  /* 0x00000092cf367210 */ /* 0x010fc40007f5e0ff */
[--C-:B------:R-:W-:Y:S01]  /*63d0*/  IMAD.X R53, R149, 0x1, R42.reuse, P0 ;  /* 0x0000000195357824 */ /* 0x100fe200000e062a */
[----:B------:R3:W-:Y:S01]  /*63e0*/  LDGSTS.E [R65+0x3800], [R58.64], P4 ;  /* 0x038000003a417fae */ /* 0x0007e2000a12184e */
[----:B--2---:R-:W-:Y:S01]  /*63f0*/  IADD3 R50, P0, R207, R142, RZ ;  /* 0x0000008ecf327210 */ /* 0x004fe20007f1e0ff */
[--C-:B------:R-:W-:Y:S02]  /*6400*/  IMAD.X R55, R145, 0x1, R42.reuse, P2 ;  /* 0x0000000191377824 */ /* 0x100fe400010e062a */
[----:B------:R2:W-:Y:S01]  /*6410*/  LDGSTS.E [R65+0x4000], [R60.64], P4 ;  /* 0x040000003c417fae */ /* 0x0005e2000a12184e */
[----:B-1----:R-:W-:Y:S01]  /*6420*/  IADD3 R56, P2, R207, R138, RZ ;  /* 0x0000008acf387210 */ /* 0x002fe20007f5e0ff */
[--C-:B------:R-:W-:Y:S02]  /*6430*/  IMAD.X R51, R141, 0x1, R42.reuse, P0 ;  /* 0x000000018d337824 */ /* 0x100fe400000e062a */
[----:B------:R1:W-:Y:S01]  /*6440*/  LDGSTS.E [R65+0x4800], [R48.64], P4 ;  /* 0x0480000030417fae */ /* 0x0003e2000a12184e */
[----:B---3--:R-:W-:Y:S01]  /*6450*/  IADD3 R58, P0, R207, R134, RZ ;  /* 0x00000086cf3a7210 */ /* 0x008fe20007f1e0ff */
[----:B------:R-:W-:-:S02]  /*6460*/  IMAD.X R57, R137, 0x1, R42, P2 ;  /* 0x0000000189397824 */ /* 0x000fc400010e062a */
[----:B------:R3:W-:Y:S01]  /*6470*/  LDGSTS.E [R65+0x5000], [R52.64], P4 ;  /* 0x0500000034417fae */ /* 0x0007e2000a12184e */
[----:B--2---:R-:W-:Y:S01]  /*6480*/  IADD3 R60, P2, R207, R130, RZ ;  /* 0x00000082cf3c7210 */ /* 0x004fe20007f5e0ff */
[--C-:B------:R-:W-:Y:S02]  /*6490*/  IMAD.X R59, R133, 0x1, R42.reuse, P0 ;  /* 0x00000001853b7824 */ /* 0x100fe400000e062a */
[----:B------:R2:W-:Y:S01]  /*64a0*/  LDGSTS.E [R65+0x5800], [R54.64], P4 ;  /* 0x0580000036417fae */ /* 0x0005e2000a12184e */
[----:B------:R-:W-:Y:S02]  /*64b0*/  IADD3 R130, P6, R130, UR13, RZ ;  /* 0x0000000d82827c10 */ /* 0x000fe4000ffde0ff */
[----:B-1----:R-:W-:Y:S01]  /*64c0*/  IADD3 R48, P0, R207, R188, RZ ;  /* 0x000000bccf307210 */ /* 0x002fe20007f1e0ff */
[C---:B------:R-:W-:Y:S01]  /*64d0*/  IMAD.X R61, R129.reuse, 0x1, R42, P2 ;  /* 0x00000001813d7824 */ /* 0x040fe200010e062a */
[----:B------:R1:W-:Y:S01]  /*64e0*/  LDGSTS.E [R65+0x6000], [R50.64], P4 ;  /* 0x0600000032417fae */ /* 0x0003e2000a12184e */
[----:B------:R-:W-:-:S02]  /*64f0*/  IADD3.X R129, R129, UR7, RZ, P6, !PT ;  /* 0x0000000781817c10 */ /* 0x000fc4000b7fe4ff */
[----:B---3--:R-:W-:Y:S01]  /*6500*/  IADD3 R52, P2, R207, R184, RZ ;  /* 0x000000b8cf347210 */ /* 0x008fe20007f5e0ff */
[--C-:B------:R-:W-:Y:S01]  /*6510*/  IMAD.X R49, R187, 0x1, R42.reuse, P0 ;  /* 0x00000001bb317824 */ /* 0x100fe200000e062a */
[----:B------:R3:W-:Y:S01]  /*6520*/  LDGSTS.E [R65+0x6800], [R56.64], P4 ;  /* 0x0680000038417fae */ /* 0x0007e2000a12184e */
[----:B------:R-:W-:Y:S02]  /*6530*/  IADD3 R142, P6, R142, UR13, RZ ;  /* 0x0000000d8e8e7c10 */ /* 0x000fe4000ffde0ff */
[--C-:B------:R-:W-:Y:S01]  /*6540*/  IMAD.X R53, R183, 0x1, R42.reuse, P2 ;  /* 0x00000001b7357824 */ /* 0x100fe200010e062a */
[----:B--2---:R-:W-:Y:S01]  /*6550*/  IADD3 R54, P2, R207, R176, RZ ;  /* 0x000000b0cf367210 */ /* 0x004fe20007f5e0ff */
[----:B------:R2:W-:Y:S01]  /*6560*/  LDGSTS.E [R65+0x7000], [R58.64], P4 ;  /* 0x070000003a417fae */ /* 0x0005e2000a12184e */
[----:B------:R-:W-:Y:S02]  /*6570*/  IADD3.X R141, R141, UR7, RZ, P6, !PT ;  /* 0x000000078d8d7c10 */ /* 0x000fe4000b7fe4ff */
[----:B-1----:R-:W-:Y:S01]  /*6580*/  IADD3 R50, P0, R207, R180, RZ ;  /* 0x000000b4cf327210 */ /* 0x002fe20007f1e0ff */
[----:B------:R-:W-:Y:S01]  /*6590*/  IMAD.X R55, R175, 0x1, R42, P2 ;  /* 0x00000001af377824 */ /* 0x000fe200010e062a */
[----:B------:R1:W-:Y:S01]  /*65a0*/  LDGSTS.E [R65+0x7800], [R60.64], P4 ;  /* 0x078000003c417fae */ /* 0x0003e2000a12184e */
[----:B------:R-:W-:-:S02]  /*65b0*/  IADD3 R154, P6, R154, UR13, RZ ;  /* 0x0000000d9a9a7c10 */ /* 0x000fc4000ffde0ff */
[--C-:B------:R-:W-:Y:S01]  /*65c0*/  IMAD.X R51, R179, 0x1, R42.reuse, P0 ;  /* 0x00000001b3337824 */ /* 0x100fe200000e062a */
[----:B---3--:R-:W-:Y:S01]  /*65d0*/  IADD3 R56, P0, R207, R172, RZ ;  /* 0x000000accf387210 */ /* 0x008fe20007f1e0ff */
[----:B------:R3:W-:Y:S01]  /*65e0*/  LDGSTS.E [R63+0x400], [R48.64], P4 ;  /* 0x00400000303f7fae */ /* 0x0007e2000a12184e */
[----:B------:R-:W-:Y:S02]  /*65f0*/  IADD3.X R153, R153, UR7, RZ, P6, !PT ;  /* 0x0000000799997c10 */ /* 0x000fe4000b7fe4ff */
[----:B--2---:R-:W-:Y:S01]  /*6600*/  IADD3 R58, P2, R207, R168, RZ ;  /* 0x000000a8cf3a7210 */ /* 0x004fe20007f5e0ff */
[--C-:B------:R-:W-:Y:S01]  /*6610*/  IMAD.X R57, R171, 0x1, R42.reuse, P0 ;  /* 0x00000001ab397824 */ /* 0x100fe200000e062a */
[----:B------:R2:W-:Y:S01]  /*6620*/  LDGSTS.E [R63+0xc00], [R52.64], P4 ;  /* 0x00c00000343f7fae */ /* 0x0005e2000a12184e */
[----:B------:R-:W-:Y:S02]  /*6630*/  IADD3 R166, P6, R166, UR13, RZ ;  /* 0x0000000da6a67c10 */ /* 0x000fe4000ffde0ff */
[----:B-1----:R-:W-:Y:S01]  /*6640*/  IADD3 R60, P0, R207, R164, RZ ;  /* 0x000000a4cf3c7210 */ /* 0x002fe20007f1e0ff */
[----:B------:R-:W-:Y:S01]  /*6650*/  IMAD.X R59, R167, 0x1, R42, P2 ;  /* 0x00000001a73b7824 */ /* 0x000fe200010e062a */
[----:B------:R1:W-:Y:S01]  /*6660*/  LDGSTS.E [R63+0x1400], [R50.64], P4 ;  /* 0x01400000323f7fae */ /* 0x0003e2000a12184e */
[----:B------:R-:W-:-:S02]  /*6670*/  IADD3.X R165, R165, UR7, RZ, P6, !PT ;  /* 0x00000007a5a57c10 */ /* 0x000fc4000b7fe4ff */
[----:B---3--:R-:W-:Y:S01]  /*6680*/  IADD3 R48, P2, R207, R160, RZ ;  /* 0x000000a0cf307210 */ /* 0x008fe20007f5e0ff */
[--C-:B------:R-:W-:Y:S01]  /*6690*/  IMAD.X R61, R163, 0x1, R42.reuse, P0 ;  /* 0x00000001a33d7824 */ /* 0x100fe200000e062a */
[----:B------:R3:W-:Y:S01]  /*66a0*/  LDGSTS.E [R63+0x1c00], [R54.64], P4 ;  /* 0x01c00000363f7fae */ /* 0x0007e2000a12184e */
[----:B------:R-:W-:Y:S02]  /*66b0*/  IADD3 R178, P6, R178, UR13, RZ ;  /* 0x0000000db2b27c10 */ /* 0x000fe4000ffde0ff */
[----:B--2---:R-:W-:Y:S01]  /*66c0*/  IADD3 R52, P0, R207, R156, RZ ;  /* 0x0000009ccf347210 */ /* 0x004fe20007f1e0ff */
[--C-:B------:R-:W-:Y:S01]  /*66d0*/  IMAD.X R49, R159, 0x1, R42.reuse, P2 ;  /* 0x000000019f317824 */ /* 0x100fe200010e062a */
[----:B------:R2:W-:Y:S01]  /*66e0*/  LDGSTS.E [R63+0x2400], [R56.64], P4 ;  /* 0x02400000383f7fae */ /* 0x0005e2000a12184e */
[----:B------:R-:W-:Y:S02]  /*66f0*/  IADD3.X R177, R177, UR7, RZ, P6, !PT ;  /* 0x00000007b1b17c10 */ /* 0x000fe4000b7fe4ff */
[----:B-1----:R-:W-:Y:S01]  /*6700*/  IADD3 R50, P2, R207, R152, RZ ;  /* 0x00000098cf327210 */ /* 0x002fe20007f5e0ff */
[----:B------:R-:W-:Y:S01]  /*6710*/  IMAD.X R53, R155, 0x1, R42, P0 ;  /* 0x000000019b357824 */ /* 0x000fe200000e062a */
[----:B------:R1:W-:Y:S01]  /*6720*/  LDGSTS.E [R63+0x2c00], [R58.64], P4 ;  /* 0x02c000003a3f7fae */ /* 0x0003e2000a12184e */
[----:B------:R-:W-:-:S02]  /*6730*/  IADD3 R190, P6, R190, UR13, RZ ;  /* 0x0000000dbebe7c10 */ /* 0x000fc4000ffde0ff */
[----:B---3--:R-:W-:Y:S01]  /*6740*/  IADD3 R54, P0, R207, R148, RZ ;  /* 0x00000094cf367210 */ /* 0x008fe20007f1e0ff */
[--C-:B------:R-:W-:Y:S01]  /*6750*/  IMAD.X R51, R151, 0x1, R42.reuse, P2 ;  /* 0x0000000197337824 */ /* 0x100fe200010e062a */
[----:B------:R3:W-:Y:S01]  /*6760*/  LDGSTS.E [R63+0x3400], [R60.64], P4 ;  /* 0x034000003c3f7fae */ /* 0x0007e2000a12184e */
[----:B------:R-:W-:Y:S02]  /*6770*/  IADD3.X R189, R189, UR7, RZ, P6, !PT ;  /* 0x00000007bdbd7c10 */ /* 0x000fe4000b7fe4ff */
[----:B--2---:R-:W-:Y:S01]  /*6780*/  IADD3 R56, P2, R207, R144, RZ ;  /* 0x00000090cf387210 */ /* 0x004fe20007f5e0ff */
[--C-:B------:R-:W-:Y:S01]  /*6790*/  IMAD.X R55, R147, 0x1, R42.reuse, P0 ;  /* 0x0000000193377824 */ /* 0x100fe200000e062a */
[----:B------:R2:W-:Y:S01]  /*67a0*/  LDGSTS.E [R63+0x3c00], [R48.64], P4 ;  /* 0x03c00000303f7fae */ /* 0x0005e2000a12184e */
[----:B-1----:R-:W-:Y:S02]  /*67b0*/  IADD3 R58, P0, R207, R140, RZ ;  /* 0x0000008ccf3a7210 */ /* 0x002fe40007f1e0ff */
[--C-:B------:R-:W-:Y:S01]  /*67c0*/  IMAD.X R57, R143, 0x1, R42.reuse, P2 ;  /* 0x000000018f397824 */ /* 0x100fe200010e062a */
[----:B------:R1:W-:Y:S01]  /*67d0*/  LDGSTS.E [R63+0x4400], [R52.64], P4 ;  /* 0x04400000343f7fae */ /* 0x0003e2000a12184e */
[----:B---3--:R-:W-:Y:S01]  /*67e0*/  IADD3 R60, P2, R207, R136, RZ ;  /* 0x00000088cf3c7210 */ /* 0x008fe20007f5e0ff */
[----:B------:R-:W-:-:S02]  /*67f0*/  IMAD.X R59, R139, 0x1, R42, P0 ;  /* 0x000000018b3b7824 */ /* 0x000fc400000e062a */
[----:B------:R3:W-:Y:S01]  /*6800*/  LDGSTS.E [R63+0x4c00], [R50.64], P4 ;  /* 0x04c00000323f7fae */ /* 0x0007e2000a12184e */
[----:B--2---:R-:W-:Y:S01]  /*6810*/  IADD3 R48, P3, R207, R132, RZ ;  /* 0x00000084cf307210 */ /* 0x004fe20007f7e0ff */
[--C-:B------:R-:W-:Y:S01]  /*6820*/  IMAD.X R61, R135, 0x1, R42.reuse, P2 ;  /* 0x00000001873d7824 */ /* 0x100fe200010e062a */
[----:B------:R-:W-:Y:S01]  /*6830*/  IADD3 R132, P5, R132, UR13, RZ ;  /* 0x0000000d84847c10 */ /* 0x000fe2000ffbe0ff */
[----:B------:R3:W-:Y:S01]  /*6840*/  LDGSTS.E [R63+0x5400], [R54.64], P4 ;  /* 0x05400000363f7fae */ /* 0x0007e2000a12184e */
[----:B-1----:R-:W-:Y:S01]  /*6850*/  IADD3 R52, P0, R207, R128, RZ ;  /* 0x00000080cf347210 */ /* 0x002fe20007f1e0ff */
[C-C-:B------:R-:W-:Y:S01]  /*6860*/  IMAD.X R49, R131.reuse, 0x1, R42.reuse, P3 ;  /* 0x0000000183317824 */ /* 0x140fe200018e062a */
[----:B------:R-:W-:Y:S01]  /*6870*/  IADD3.X R131, R131, UR7, RZ, P5, !PT ;  /* 0x0000000783837c10 */ /* 0x000fe2000affe4ff */
[----:B------:R3:W-:Y:S01]  /*6880*/  LDGSTS.E [R63+0x5c00], [R56.64], P4 ;  /* 0x05c00000383f7fae */ /* 0x0007e2000a12184e */
[----:B------:R-:W-:Y:S01]  /*6890*/  IADD3 R144, P5, R144, UR13, RZ ;  /* 0x0000000d90907c10 */ /* 0x000fe2000ffbe0ff */
[----:B------:R-:W-:Y:S01]  /*68a0*/  IMAD.X R53, R127, 0x1, R42, P0 ;  /* 0x000000017f357824 */ /* 0x000fe200000e062a */
[----:B------:R-:W-:Y:S01]  /*68b0*/  IADD3 R134, P3, R134, UR13, RZ ;  /* 0x0000000d86867c10 */ /* 0x000fe2000ff7e0ff */
[----:B------:R3:W-:Y:S01]  /*68c0*/  LDGSTS.E [R63+0x6400], [R58.64], P4 ;  /* 0x064000003a3f7fae */ /* 0x0007e2000a12184e */
[----:B------:R-:W-:-:S02]  /*68d0*/  IADD3.X R143, R143, UR7, RZ, P5, !PT ;  /* 0x000000078f8f7c10 */ /* 0x000fc4000affe4ff */
[----:B------:R-:W-:Y:S01]  /*68e0*/  IADD3 R156, P5, R156, UR13, RZ ;  /* 0x0000000d9c9c7c10 */ /* 0x000fe2000ffbe0ff */
[----:B------:R3:W-:Y:S01]  /*68f0*/  LDGSTS.E [R63+0x6c00], [R60.64], P4 ;  /* 0x06c000003c3f7fae */ /* 0x0007e2000a12184e */
[----:B------:R-:W-:Y:S02]  /*6900*/  IADD3 R136, P2, R136, UR13, RZ ;  /* 0x0000000d88887c10 */ /* 0x000fe4000ff5e0ff */
[----:B------:R-:W-:Y:S01]  /*6910*/  IADD3 R138, P0, R138, UR13, RZ ;  /* 0x0000000d8a8a7c10 */ /* 0x000fe2000ff1e0ff */
[----:B------:R3:W-:Y:S01]  /*6920*/  LDGSTS.E [R63+0x7400], [R48.64], P4 ;  /* 0x07400000303f7fae */ /* 0x0007e2000a12184e */
[----:B------:R-:W-:Y:S02]  /*6930*/  IADD3.X R155, R155, UR7, RZ, P5, !PT ;  /* 0x000000079b9b7c10 */ /* 0x000fe4000affe4ff */
[----:B------:R-:W-:Y:S01]  /*6940*/  IADD3 R168, P5, R168, UR13, RZ ;  /* 0x0000000da8a87c10 */ /* 0x000fe2000ffbe0ff */
[----:B------:R3:W-:Y:S01]  /*6950*/  LDGSTS.E [R63+0x7c00], [R52.64], P4 ;  /* 0x07c00000343f7fae */ /* 0x0007e2000a12184e */
[----:B------:R-:W-:-:S02]  /*6960*/  IADD3 R128, P4, R128, UR13, RZ ;  /* 0x0000000d80807c10 */ /* 0x000fc4000ff9e0ff */
[----:B------:R-:W-:Y:S01]  /*6970*/  IADD3.X R133, R133, UR7, RZ, P3, !PT ;  /* 0x0000000785857c10 */ /* 0x000fe20009ffe4ff */
[----:B------:R-:W0:Y:S01]  /*6980*/  LDGDEPBAR ;  /* 0x00000000000079af */ /* 0x000e220000000000 */
[----:B------:R-:W-:Y:S02]  /*6990*/  IADD3.X R127, R127, UR7, RZ, P4, !PT ;  /* 0x000000077f7f7c10 */ /* 0x000fe4000a7fe4ff */
[----:B------:R-:W-:Y:S02]  /*69a0*/  IADD3 R140, P4, R140, UR13, RZ ;  /* 0x0000000d8c8c7c10 */ /* 0x000fe4000ff9e0ff */
[----:B------:R-:W-:Y:S02]  /*69b0*/  IADD3.X R135, R135, UR7, RZ, P2, !PT ;  /* 0x0000000787877c10 */ /* 0x000fe400097fe4ff */
[----:B------:R-:W-:Y:S02]  /*69c0*/  IADD3.X R137, R137, UR7, RZ, P0, !PT ;  /* 0x0000000789897c10 */ /* 0x000fe400087fe4ff */
[----:B------:R-:W-:-:S02]  /*69d0*/  IADD3.X R139, R139, UR7, RZ, P4, !PT ;  /* 0x000000078b8b7c10 */ /* 0x000fc4000a7fe4ff */
[----:B------:R-:W-:Y:S02]  /*69e0*/  IADD3 R146, P3, R146, UR13, RZ ;  /* 0x0000000d92927c10 */ /* 0x000fe4000ff7e0ff */
[----:B------:R-:W-:Y:S02]  /*69f0*/  IADD3 R148, P2, R148, UR13, RZ ;  /* 0x0000000d94947c10 */ /* 0x000fe4000ff5e0ff */
[----:B------:R-:W-:Y:S02]  /*6a00*/  IADD3 R150, P0, R150, UR13, RZ ;  /* 0x0000000d96967c10 */ /* 0x000fe4000ff1e0ff */
[----:B------:R-:W-:Y:S02]  /*6a10*/  IADD3 R152, P4, R152, UR13, RZ ;  /* 0x0000000d98987c10 */ /* 0x000fe4000ff9e0ff */
[----:B------:R-:W-:Y:S02]  /*6a20*/  IADD3.X R167, R167, UR7, RZ, P5, !PT ;  /* 0x00000007a7a77c10 */ /* 0x000fe4000affe4ff */
[----:B------:R-:W-:-:S02]  /*6a30*/  IADD3 R180, P5, R180, UR13, RZ ;  /* 0x0000000db4b47c10 */ /* 0x000fc4000ffbe0ff */
[----:B------:R-:W-:Y:S02]  /*6a40*/  IADD3.X R145, R145, UR7, RZ, P3, !PT ;  /* 0x0000000791917c10 */ /* 0x000fe40009ffe4ff */
[----:B------:R-:W-:Y:S02]  /*6a50*/  IADD3.X R147, R147, UR7, RZ, P2, !PT ;  /* 0x0000000793937c10 */ /* 0x000fe400097fe4ff */
[----:B------:R-:W-:Y:S02]  /*6a60*/  IADD3.X R149, R149, UR7, RZ, P0, !PT ;  /* 0x0000000795957c10 */ /* 0x000fe400087fe4ff */
[----:B------:R-:W-:Y:S02]  /*6a70*/  IADD3.X R151, R151, UR7, RZ, P4, !PT ;  /* 0x0000000797977c10 */ /* 0x000fe4000a7fe4ff */
[----:B------:R-:W-:Y:S02]  /*6a80*/  IADD3 R158, P3, R158, UR13, RZ ;  /* 0x0000000d9e9e7c10 */ /* 0x000fe4000ff7e0ff */
[----:B------:R-:W-:-:S02]  /*6a90*/  IADD3 R160, P2, R160, UR13, RZ ;  /* 0x0000000da0a07c10 */ /* 0x000fc4000ff5e0ff */
[----:B------:R-:W-:Y:S02]  /*6aa0*/  IADD3 R162, P0, R162, UR13, RZ ;  /* 0x0000000da2a27c10 */ /* 0x000fe4000ff1e0ff */
[----:B------:R-:W-:Y:S02]  /*6ab0*/  IADD3 R164, P4, R164, UR13, RZ ;  /* 0x0000000da4a47c10 */ /* 0x000fe4000ff9e0ff */
[----:B------:R-:W-:Y:S02]  /*6ac0*/  IADD3.X R179, R179, UR7, RZ, P5, !PT ;  /* 0x00000007b3b37c10 */ /* 0x000fe4000affe4ff */
[----:B------:R-:W-:Y:S02]  /*6ad0*/  PLOP3.LUT P5, PT, PT, PT, UP0, 0x80, 0x0 ;  /* 0x000000000000781c */ /* 0x000fe40003faf008 */
[----:B------:R-:W-:Y:S02]  /*6ae0*/  IADD3.X R157, R157, UR7, RZ, P3, !PT ;  /* 0x000000079d9d7c10 */ /* 0x000fe40009ffe4ff */
[----:B------:R-:W-:-:S02]  /*6af0*/  IADD3.X R159, R159, UR7, RZ, P2, !PT ;  /* 0x000000079f9f7c10 */ /* 0x000fc400097fe4ff */
[----:B------:R-:W-:Y:S02]  /*6b00*/  IADD3.X R161, R161, UR7, RZ, P0, !PT ;  /* 0x00000007a1a17c10 */ /* 0x000fe400087fe4ff */
[----:B------:R-:W-:Y:S02]  /*6b10*/  IADD3.X R163, R163, UR7, RZ, P4, !PT ;  /* 0x00000007a3a37c10 */ /* 0x000fe4000a7fe4ff */
[----:B------:R-:W-:Y:S02]  /*6b20*/  IADD3 R170, P3, R170, UR13, RZ ;  /* 0x0000000daaaa7c10 */ /* 0x000fe4000ff7e0ff */
[----:B------:R-:W-:Y:S02]  /*6b30*/  IADD3 R172, P2, R172, UR13, RZ ;  /* 0x0000000dacac7c10 */ /* 0x000fe4000ff5e0ff */
[----:B------:R-:W-:Y:S02]  /*6b40*/  IADD3 R174, P0, R174, UR13, RZ ;  /* 0x0000000daeae7c10 */ /* 0x000fe4000ff1e0ff */
        /* <DEDUP_REMOVED lines=10> */
[----:B------:R-:W-:Y:S02]  /*6bf0*/  IADD3.X R183, R183, UR7, RZ, P2, !PT ;  /* 0x00000007b7b77c10 */ /* 0x000fe400097fe4ff */
[----:B------:R-:W-:Y:S02]  /*6c00*/  IADD3.X R185, R185, UR7, RZ, P0, !PT ;  /* 0x00000007b9b97c10 */ /* 0x000fe400087fe4ff */
[----:B------:R-:W-:Y:S01]  /*6c10*/  IADD3.X R187, R187, UR7, RZ, P4, !PT ;  /* 0x00000007bbbb7c10 */ /* 0x000fe2000a7fe4ff */
[----:B---3--:R-:W-:Y:S01]  /*6c20*/  @!P5 CALL.REL.NOINC `(.L_x_1) ;  /* 0x000000100000d944 */ /* 0x008fe20003c00000 */
[----:B------:R-:W-:Y:S05]  /*6c30*/  BRA `(.L_x_2) ;  /* 0xffffe27000007947 */ /* 0x000fea000383ffff */
.L_x_1:
[----:B------:R-:W-:-:S04]  /*6c40*/  DEPBAR.LE SB0, 0x0 ;  /* 0x000080000000791a */ /* 0x000fc80000000000 */
[C---:B------:R-:W-:Y:S01]  /*6c50*/  IMAD.SHL.U32 R34, R193.reuse, 0x400, RZ ;  /* 0x00000400c1227824 */ /* 0x040fe200078e00ff */
[C---:B------:R-:W-:Y:S01]  /*6c60*/  LOP3.LUT R37, R193.reuse, 0x80, RZ, 0xc0, !PT ;  /* 0x00000080c1257812 */ /* 0x040fe200078ec0ff */
[----:B------:R-:W-:Y:S01]  /*6c70*/  IMAD.SHL.U32 R36, R193, 0x1000, RZ ;  /* 0x00001000c1247824 */ /* 0x000fe200078e00ff */
[----:B------:R-:W-:Y:S01]  /*6c80*/  ISETP.GE.AND P0, PT, R33, c[0x0][0x178], PT ;  /* 0x00005e0021007a0c */ /* 0x000fe20003f06270 */
[C---:B------:R-:W-:Y:S01]  /*6c90*/  IMAD.SHL.U32 R35, R193.reuse, 0x20, RZ ;  /* 0x00000020c1237824 */ /* 0x040fe200078e00ff */
[----:B------:R-:W-:Y:S01]  /*6ca0*/  LOP3.LUT R34, R34, 0x6000, RZ, 0xc0, !PT ;  /* 0x0000600022227812 */ /* 0x000fe200078ec0ff */
[----:B------:R-:W-:Y:S01]  /*6cb0*/  IMAD.SHL.U32 R193, R193, 0x10, RZ ;  /* 0x00000010c1c17824 */ /* 0x000fe200078e00ff */
[----:B------:R-:W-:Y:S01]  /*6cc0*/  LOP3.LUT R36, R36, 0x6000, RZ, 0xc0, !PT ;  /* 0x0000600024247812 */ /* 0x000fe200078ec0ff */
[----:B------:R-:W-:Y:S01]  /*6cd0*/  IMAD.MOV.U32 R51, RZ, RZ, R102 ;  /* 0x000000ffff337224 */ /* 0x000fe200078e0066 */
[----:B------:R-:W-:Y:S01]  /*6ce0*/  LOP3.LUT R35, R35, 0x60, RZ, 0xc0, !PT ;  /* 0x0000006023237812 */ /* 0x000fe200078ec0ff */
[----:B------:R-:W-:Y:S01]  /*6cf0*/  IMAD R34, R37, 0x2, R34 ;  /* 0x0000000225227824 */ /* 0x000fe200078e0222 */
[----:B------:R-:W-:Y:S01]  /*6d00*/  LOP3.LUT R36, R36, 0x7f0, R193, 0xf8, !PT ;  /* 0x000007f024247812 */ /* 0x000fe200078ef8c1 */
[----:B------:R-:W-:Y:S01]  /*6d10*/  IMAD.MOV.U32 R42, RZ, RZ, R72 ;  /* 0x000000ffff2a7224 */ /* 0x000fe200078e0048 */
[----:B------:R-:W-:Y:S01]  /*6d20*/  SHF.R.U32.HI R37, RZ, 0x2, R37 ;  /* 0x00000002ff257819 */ /* 0x000fe20000011625 */
[----:B------:R-:W-:Y:S01]  /*6d30*/  IMAD.MOV.U32 R43, RZ, RZ, R100 ;  /* 0x000000ffff2b7224 */ /* 0x000fe200078e0064 */
[----:B------:R-:W-:Y:S01]  /*6d40*/  LOP3.LUT R35, R35, 0x70, R206, 0x78, !PT ;  /* 0x0000007023237812 */ /* 0x000fe200078e78ce */
[----:B------:R-:W-:Y:S01]  /*6d50*/  IMAD.MOV.U32 R38, RZ, RZ, R73 ;  /* 0x000000ffff267224 */ /* 0x000fe200078e0049 */
[----:B------:R-:W-:Y:S01]  /*6d60*/  LOP3.LUT R60, R36, R37, RZ, 0x3c, !PT ;  /* 0x00000025243c7212 */ /* 0x000fe200078e3cff */
[----:B------:R-:W-:Y:S01]  /*6d70*/  IMAD.MOV.U32 R39, RZ, RZ, R101 ;  /* 0x000000ffff277224 */ /* 0x000fe200078e0065 */
[----:B------:R-:W-:Y:S01]  /*6d80*/  IADD3 R34, R35, R34, R194 ;  /* 0x0000002223227210 */ /* 0x000fe20007ffe0c2 */
[----:B------:R-:W-:Y:S01]  /*6d90*/  IMAD.MOV.U32 R50, RZ, RZ, R74 ;  /* 0x000000ffff327224 */ /* 0x000fe200078e004a */
[----:B------:R-:W-:Y:S01]  /*6da0*/  ISETP.LT.AND P2, PT, R0, c[0x0][0x17c], !P0 ;  /* 0x00005f0000007a0c */ /* 0x000fe20004741270 */
[----:B------:R-:W-:Y:S01]  /*6db0*/  IMAD.MOV.U32 R102, RZ, RZ, R75 ;  /* 0x000000ffff667224 */ /* 0x000fe200078e004b */
[----:B------:R-:W-:Y:S01]  /*6dc0*/  ISETP.LT.AND P5, PT, R17, c[0x0][0x17c], !P0 ;  /* 0x00005f0011007a0c */ /* 0x000fe200047a1270 */
[----:B------:R-:W-:Y:S01]  /*6dd0*/  IMAD.MOV.U32 R40, RZ, RZ, R120 ;  /* 0x000000ffff287224 */ /* 0x000fe200078e0078 */
[----:B------:R-:W-:Y:S01]  /*6de0*/  ISETP.LT.AND P3, PT, R2, c[0x0][0x17c], !P0 ;  /* 0x00005f0002007a0c */ /* 0x000fe20004761270 */
[----:B------:R-:W-:Y:S01]  /*6df0*/  IMAD.MOV.U32 R41, RZ, RZ, R68 ;  /* 0x000000ffff297224 */ /* 0x000fe200078e0044 */
[----:B------:R-:W-:Y:S01]  /*6e00*/  BAR.SYNC.DEFER_BLOCKING 0x0 ;  /* 0x0000000000007b1d */ /* 0x000fe20000010000 */
[----:B------:R-:W-:-:S02]  /*6e10*/  IMAD.MOV.U32 R36, RZ, RZ, R121 ;  /* 0x000000ffff247224 */ /* 0x000fc400078e0079 */
[----:B------:R-:W-:Y:S02]  /*6e20*/  IMAD.MOV.U32 R37, RZ, RZ, R69 ;  /* 0x000000ffff257224 */ /* 0x000fe400078e0045 */
[----:B------:R-:W-:Y:S02]  /*6e30*/  IMAD.MOV.U32 R48, RZ, RZ, R122 ;  /* 0x000000ffff307224 */ /* 0x000fe400078e007a */
[----:B------:R-:W-:Y:S02]  /*6e40*/  IMAD.MOV.U32 R49, RZ, RZ, R70 ;  /* 0x000000ffff317224 */ /* 0x000fe400078e0046 */
[----:B------:R-:W-:Y:S02]  /*6e50*/  IMAD.MOV.U32 R100, RZ, RZ, R123 ;  /* 0x000000ffff647224 */ /* 0x000fe400078e007b */
[----:B------:R-:W-:Y:S01]  /*6e60*/  IMAD.MOV.U32 R101, RZ, RZ, R71 ;  /* 0x000000ffff657224 */ /* 0x000fe200078e0047 */
[----:B------:R-:W-:Y:S01]  /*6e70*/  LOP3.LUT R71, R60, 0x40, RZ, 0x3c, !PT ;  /* 0x000000403c477812 */ /* 0x000fe200078e3cff */
[----:B------:R-:W-:-:S02]  /*6e80*/  IMAD.MOV.U32 R52, RZ, RZ, R112 ;  /* 0x000000ffff347224 */ /* 0x000fc400078e0070 */
[----:B------:R-:W-:Y:S02]  /*6e90*/  IMAD.MOV.U32 R53, RZ, RZ, R108 ;  /* 0x000000ffff357224 */ /* 0x000fe400078e006c */
[----:B------:R-:W-:Y:S02]  /*6ea0*/  IMAD.MOV.U32 R54, RZ, RZ, R104 ;  /* 0x000000ffff367224 */ /* 0x000fe400078e0068 */
[----:B------:R-:W-:Y:S02]  /*6eb0*/  IMAD.MOV.U32 R55, RZ, RZ, R44 ;  /* 0x000000ffff377224 */ /* 0x000fe400078e002c */
[----:B------:R-:W-:Y:S02]  /*6ec0*/  IMAD.MOV.U32 R56, RZ, RZ, R113 ;  /* 0x000000ffff387224 */ /* 0x000fe400078e0071 */
[----:B------:R-:W-:Y:S01]  /*6ed0*/  IMAD.MOV.U32 R57, RZ, RZ, R109 ;  /* 0x000000ffff397224 */ /* 0x000fe200078e006d */
[----:B------:R-:W-:Y:S01]  /*6ee0*/  STS.128 [R34], R40 ;  /* 0x0000002822007388 */ /* 0x000fe20000000c00 */
[----:B------:R-:W-:-:S02]  /*6ef0*/  IMAD.MOV.U32 R58, RZ, RZ, R105 ;  /* 0x000000ffff3a7224 */ /* 0x000fc400078e0069 */
[----:B------:R-:W-:Y:S01]  /*6f00*/  IMAD.MOV.U32 R59, RZ, RZ, R45 ;  /* 0x000000ffff3b7224 */ /* 0x000fe200078e002d */
[----:B------:R-:W-:Y:S01]  /*6f10*/  STS.128 [R34+0x400], R36 ;  /* 0x0004002422007388 */ /* 0x000fe20000000c00 */
[----:B------:R-:W-:Y:S02]  /*6f20*/  IMAD.MOV.U32 R64, RZ, RZ, R114 ;  /* 0x000000ffff407224 */ /* 0x000fe400078e0072 */
[----:B------:R-:W-:Y:S01]  /*6f30*/  IMAD.MOV.U32 R65, RZ, RZ, R110 ;  /* 0x000000ffff417224 */ /* 0x000fe200078e006e */
[----:B------:R-:W-:Y:S01]  /*6f40*/  STS.128 [R34+0x80], R48 ;  /* 0x0000803022007388 */ /* 0x000fe20000000c00 */
[----:B------:R-:W-:Y:S02]  /*6f50*/  IMAD.MOV.U32 R66, RZ, RZ, R106 ;  /* 0x000000ffff427224 */ /* 0x000fe400078e006a */
[----:B------:R-:W-:Y:S01]  /*6f60*/  IMAD.MOV.U32 R67, RZ, RZ, R46 ;  /* 0x000000ffff437224 */ /* 0x000fe200078e002e */
[----:B------:R-:W-:Y:S01]  /*6f70*/  STS.128 [R34+0x480], R100 ;  /* 0x0004806422007388 */ /* 0x000fe20000000c00 */
[----:B------:R-:W-:-:S02]  /*6f80*/  IMAD.MOV.U32 R72, RZ, RZ, R115 ;  /* 0x000000ffff487224 */ /* 0x000fc400078e0073 */
[----:B------:R-:W-:Y:S01]  /*6f90*/  IMAD.MOV.U32 R73, RZ, RZ, R111 ;  /* 0x000000ffff497224 */ /* 0x000fe200078e006f */
[----:B------:R-:W-:Y:S01]  /*6fa0*/  STS.128 [R34+0x200], R52 ;  /* 0x0002003422007388 */ /* 0x000fe20000000c00 */
[----:B------:R-:W-:Y:S02]  /*6fb0*/  IMAD.MOV.U32 R74, RZ, RZ, R107 ;  /* 0x000000ffff4a7224 */ /* 0x000fe400078e006b */
[----:B------:R-:W-:Y:S01]  /*6fc0*/  IMAD.MOV.U32 R75, RZ, RZ, R47 ;  /* 0x000000ffff4b7224 */ /* 0x000fe200078e002f */
[----:B------:R-:W-:Y:S01]  /*6fd0*/  STS.128 [R34+0x600], R56 ;  /* 0x0006003822007388 */ /* 0x000fe20000000c00 */
[----:B------:R-:W-:Y:S02]  /*6fe0*/  IMAD R33, R33, c[0x0][0x194], RZ ;  /* 0x0000650021217a24 */ /* 0x000fe400078e02ff */
[----:B------:R-:W-:Y:S01]  /*6ff0*/  IMAD R0, R0, c[0x0][0x198], RZ ;  /* 0x0000660000007a24 */ /* 0x000fe200078e02ff */
[----:B------:R-:W-:Y:S01]  /*7000*/  STS.128 [R34+0x280], R64 ;  /* 0x0002804022007388 */ /* 0x000fe20000000c00 */
[----:B------:R-:W-:-:S02]  /*7010*/  IMAD R17, R2, c[0x0][0x198], RZ ;  /* 0x0000660002117a24 */ /* 0x000fc400078e02ff */
[----:B------:R-:W-:Y:S01]  /*7020*/  IMAD R70, R4, c[0x0][0x198], RZ ;  /* 0x0000660004467a24 */ /* 0x000fe200078e02ff */
[----:B------:R1:W-:Y:S04]  /*7030*/  STS.128 [R34+0x680], R72 ;  /* 0x0006804822007388 */ /* 0x0003e80000000c00 */
[----:B------:R-:W-:Y:S01]  /*7040*/  BAR.SYNC.DEFER_BLOCKING 0x0 ;  /* 0x0000000000007b1d */ /* 0x000fe20000010000 */
[----:B-1----:R-:W-:-:S04]  /*7050*/  LEA R73, P1, R33, c[0x0][0x170], 0x2 ;  /* 0x00005c0021497a11 */ /* 0x002fc800078210ff */
[----:B------:R-:W-:Y:S01]  /*7060*/  LEA.HI.X.SX32 R75, R33, c[0x0][0x174], 0x2, P1 ;  /* 0x00005d00214b7a11 */ /* 0x000fe200008f16ff */
[----:B------:R-:W-:Y:S01]  /*7070*/  IMAD R33, R3, c[0x0][0x198], RZ ;  /* 0x0000660003217a24 */ /* 0x000fe200078e02ff */
[CC--:B------:R-:W-:Y:S02]  /*7080*/  LEA R34, P1, R0.reuse, R73.reuse, 0x2 ;  /* 0x0000004900227211 */ /* 0x0c0fe400078210ff */
[----:B------:R-:W-:Y:S02]  /*7090*/  LEA R2, P6, R17, R73, 0x2 ;  /* 0x0000004911027211 */ /* 0x000fe400078c10ff */
[-C--:B------:R-:W-:Y:S01]  /*70a0*/  LEA.HI.X.SX32 R35, R0, R75.reuse, 0x2, P1 ;  /* 0x0000004b00237211 */ /* 0x080fe200008f16ff */
[----:B------:R-:W1:Y:S01]  /*70b0*/  LDS.128 R44, [R60] ;  /* 0x000000003c2c7984 */ /* 0x000e620000000c00 */
[----:B------:R-:W-:Y:S02]  /*70c0*/  ISETP.LT.AND P1, PT, R3, c[0x0][0x17c], !P0 ;  /* 0x00005f0003007a0c */ /* 0x000fe40004721270 */
[----:B------:R-:W-:Y:S01]  /*70d0*/  LEA.HI.X.SX32 R3, R17, R75, 0x2, P6 ;  /* 0x0000004b11037211 */ /* 0x000fe200030f16ff */
[----:B------:R-:W2:Y:S01]  /*70e0*/  LDS.128 R36, [R71] ;  /* 0x0000000047247984 */ /* 0x000ea20000000c00 */
[----:B------:R-:W-:Y:S01]  /*70f0*/  LEA R68, P4, R33, R73, 0x2 ;  /* 0x0000004921447211 */ /* 0x000fe200078810ff */
[----:B------:R-:W-:-:S02]  /*7100*/  IMAD R17, R5, c[0x0][0x198], RZ ;  /* 0x0000660005117a24 */ /* 0x000fc400078e02ff */
[----:B------:R-:W3:Y:S01]  /*7110*/  LDS.128 R40, [R60+0x800] ;  /* 0x000800003c287984 */ /* 0x000ee20000000c00 */
[----:B------:R-:W-:Y:S01]  /*7120*/  LEA.HI.X.SX32 R69, R33, R75, 0x2, P4 ;  /* 0x0000004b21457211 */ /* 0x000fe200020f16ff */
[----:B------:R-:W-:Y:S02]  /*7130*/  IMAD R33, R6, c[0x0][0x198], RZ ;  /* 0x0000660006217a24 */ /* 0x000fe400078e02ff */
[----:B------:R-:W4:Y:S04]  /*7140*/  LDS.128 R48, [R71+0x800] ;  /* 0x0008000047307984 */ /* 0x000f280000000c00 */
[----:B------:R-:W5:Y:S04]  /*7150*/  LDS.128 R52, [R60+0x1000] ;  /* 0x001000003c347984 */ /* 0x000f680000000c00 */
[----:B------:R-:W5:Y:S04]  /*7160*/  LDS.128 R56, [R71+0x1000] ;  /* 0x0010000047387984 */ /* 0x000f680000000c00 */
[----:B------:R-:W5:Y:S04]  /*7170*/  LDS.128 R60, [R60+0x1800] ;  /* 0x001800003c3c7984 */ /* 0x000f680000000c00 */
[----:B------:R-:W5:Y:S04]  /*7180*/  LDS.128 R64, [R71+0x1800] ;  /* 0x0018000047407984 */ /* 0x000f680000000c00 */
[----:B-1----:R1:W-:Y:S01]  /*7190*/  @P2 STG.E [R34.64], R44 ;  /* 0x0000002c22002986 */ /* 0x0023e2000c10190e */
[----:B------:R-:W-:-:S02]  /*71a0*/  ISETP.LT.AND P2, PT, R4, c[0x0][0x17c], !P0 ;  /* 0x00005f0004007a0c */ /* 0x000fc40004741270 */
[C---:B------:R-:W-:Y:S01]  /*71b0*/  LEA R4, P6, R70.reuse, R73, 0x2 ;  /* 0x0000004946047211 */ /* 0x040fe200078c10ff */
[----:B--2---:R2:W-:Y:S01]  /*71c0*/  @P3 STG.E [R2.64], R36 ;  /* 0x0000002402003986 */ /* 0x0045e2000c10190e */
[----:B------:R-:W-:Y:S02]  /*71d0*/  ISETP.LT.AND P3, PT, R5, c[0x0][0x17c], !P0 ;  /* 0x00005f0005007a0c */ /* 0x000fe40004761270 */
[----:B------:R-:W-:Y:S01]  /*71e0*/  LEA.HI.X.SX32 R5, R70, R75, 0x2, P6 ;  /* 0x0000004b46057211 */ /* 0x000fe200030f16ff */
[----:B---3--:R-:W-:Y:S01]  /*71f0*/  @P1 STG.E [R68.64], R40 ;  /* 0x0000002844001986 */ /* 0x008fe2000c10190e */
[----:B------:R-:W-:Y:S02]  /*7200*/  ISETP.LT.AND P1, PT, R6, c[0x0][0x17c], !P0 ;  /* 0x00005f0006007a0c */ /* 0x000fe40004721270 */
[----:B-1----:R-:W-:-:S03]  /*7210*/  LEA R34, P4, R17, R73, 0x2 ;  /* 0x0000004911227211 */ /* 0x002fc600078810ff */
[----:B----4-:R1:W-:Y:S01]  /*7220*/  @P2 STG.E [R4.64], R48 ;  /* 0x0000003004002986 */ /* 0x0103e2000c10190e */
[C---:B------:R-:W-:Y:S01]  /*7230*/  ISETP.LT.AND P2, PT, R7.reuse, c[0x0][0x17c], !P0 ;  /* 0x00005f0007007a0c */ /* 0x040fe20004741270 */
[----:B------:R-:W-:Y:S01]  /*7240*/  IMAD R7, R7, c[0x0][0x198], RZ ;  /* 0x0000660007077a24 */ /* 0x000fe200078e02ff */
[----:B------:R-:W-:Y:S01]  /*7250*/  LEA.HI.X.SX32 R35, R17, R75, 0x2, P4 ;  /* 0x0000004b11237211 */ /* 0x000fe200020f16ff */
[C---:B------:R-:W-:Y:S01]  /*7260*/  IMAD R17, R8.reuse, c[0x0][0x198], RZ ;  /* 0x0000660008117a24 */ /* 0x040fe200078e02ff */
[-C--:B--2---:R-:W-:Y:S02]  /*7270*/  LEA R2, P6, R33, R73.reuse, 0x2 ;  /* 0x0000004921027211 */ /* 0x084fe400078c10ff */
[----:B------:R-:W-:Y:S01]  /*7280*/  LEA R6, P4, R7, R73, 0x2 ;  /* 0x0000004907067211 */ /* 0x000fe200078810ff */
[----:B-----5:R-:W-:Y:S01]  /*7290*/  @P3 STG.E [R34.64], R52 ;  /* 0x0000003422003986 */ /* 0x020fe2000c10190e */
[----:B------:R-:W-:Y:S01]  /*72a0*/  LEA.HI.X.SX32 R3, R33, R75, 0x2, P6 ;  /* 0x0000004b21037211 */ /* 0x000fe200030f16ff */
[----:B------:R-:W-:Y:S01]  /*72b0*/  IMAD R33, R9, c[0x0][0x198], RZ ;  /* 0x0000660009217a24 */ /* 0x000fe200078e02ff */
[----:B------:R-:W-:-:S02]  /*72c0*/  ISETP.LT.AND P3, PT, R8, c[0x0][0x17c], !P0 ;  /* 0x00005f0008007a0c */ /* 0x000fc40004761270 */
[----:B------:R-:W-:Y:S01]  /*72d0*/  LEA R8, P6, R17, R73, 0x2 ;  /* 0x0000004911087211 */ /* 0x000fe200078c10ff */
[----:B------:R2:W-:Y:S01]  /*72e0*/  @P1 STG.E [R2.64], R56 ;  /* 0x0000003802001986 */ /* 0x0005e2000c10190e */
[----:B------:R-:W-:Y:S02]  /*72f0*/  ISETP.LT.AND P1, PT, R9, c[0x0][0x17c], !P0 ;  /* 0x00005f0009007a0c */ /* 0x000fe40004721270 */
[-C--:B------:R-:W-:Y:S02]  /*7300*/  LEA.HI.X.SX32 R7, R7, R75.reuse, 0x2, P4 ;  /* 0x0000004b07077211 */ /* 0x080fe400020f16ff */
[----:B------:R-:W-:Y:S01]  /*7310*/  LEA.HI.X.SX32 R9, R17, R75, 0x2, P6 ;  /* 0x0000004b11097211 */ /* 0x000fe200030f16ff */
[C---:B------:R-:W-:Y:S01]  /*7320*/  IMAD R17, R10.reuse, c[0x0][0x198], RZ ;  /* 0x000066000a117a24 */ /* 0x040fe200078e02ff */
[----:B-1----:R-:W-:Y:S01]  /*7330*/  LEA R4, P4, R33, R73, 0x2 ;  /* 0x0000004921047211 */ /* 0x002fe200078810ff */
[----:B------:R1:W-:Y:S01]  /*7340*/  @P2 STG.E [R6.64], R60 ;  /* 0x0000003c06002986 */ /* 0x0003e2000c10190e */
[----:B------:R-:W-:-:S02]  /*7350*/  ISETP.LT.AND P2, PT, R10, c[0x0][0x17c], !P0 ;  /* 0x00005f000a007a0c */ /* 0x000fc40004741270 */
[----:B------:R-:W-:Y:S01]  /*7360*/  LEA.HI.X.SX32 R5, R33, R75, 0x2, P4 ;  /* 0x0000004b21057211 */ /* 0x000fe200020f16ff */
[----:B------:R3:W-:Y:S01]  /*7370*/  @P3 STG.E [R8.64], R64 ;  /* 0x0000004008003986 */ /* 0x0007e2000c10190e */
[C---:B------:R-:W-:Y:S01]  /*7380*/  ISETP.LT.AND P3, PT, R11.reuse, c[0x0][0x17c], !P0 ;  /* 0x00005f000b007a0c */ /* 0x040fe20004761270 */
[----:B------:R-:W-:Y:S01]  /*7390*/  IMAD R11, R11, c[0x0][0x198], RZ ;  /* 0x000066000b0b7a24 */ /* 0x000fe200078e02ff */
[-C--:B--2---:R-:W-:Y:S01]  /*73a0*/  LEA R2, P6, R17, R73.reuse, 0x2 ;  /* 0x0000004911027211 */ /* 0x084fe200078c10ff */
[----:B------:R2:W-:Y:S01]  /*73b0*/  @P1 STG.E [R4.64], R45 ;  /* 0x0000002d04001986 */ /* 0x0005e2000c10190e */
[C---:B------:R-:W-:Y:S01]  /*73c0*/  ISETP.LT.AND P1, PT, R12.reuse, c[0x0][0x17c], !P0 ;  /* 0x00005f000c007a0c */ /* 0x040fe20004721270 */
[----:B------:R-:W-:Y:S01]  /*73d0*/  IMAD R12, R12, c[0x0][0x198], RZ ;  /* 0x000066000c0c7a24 */ /* 0x000fe200078e02ff */
[----:B------:R-:W-:Y:S02]  /*73e0*/  LEA R10, P4, R11, R73, 0x2 ;  /* 0x000000490b0a7211 */ /* 0x000fe400078810ff */
[----:B------:R-:W-:-:S02]  /*73f0*/  LEA.HI.X.SX32 R3, R17, R75, 0x2, P6 ;  /* 0x0000004b11037211 */ /* 0x000fc400030f16ff */
[C---:B------:R-:W-:Y:S01]  /*7400*/  ISETP.LT.AND P6, PT, R13.reuse, c[0x0][0x17c], !P0 ;  /* 0x00005f000d007a0c */ /* 0x040fe200047c1270 */
[----:B------:R-:W-:Y:S01]  /*7410*/  IMAD R13, R13, c[0x0][0x198], RZ ;  /* 0x000066000d0d7a24 */ /* 0x000fe200078e02ff */
[----:B------:R-:W-:Y:S01]  /*7420*/  LEA.HI.X.SX32 R11, R11, R75, 0x2, P4 ;  /* 0x0000004b0b0b7211 */ /* 0x000fe200020f16ff */
[----:B------:R4:W-:Y:S01]  /*7430*/  @P2 STG.E [R2.64], R37 ;  /* 0x0000002502002986 */ /* 0x0009e2000c10190e */
[CC--:B-1----:R-:W-:Y:S01]  /*7440*/  LEA R6, P4, R12.reuse, R73.reuse, 0x2 ;  /* 0x000000490c067211 */ /* 0x0c2fe200078810ff */
[----:B---3--:R-:W-:Y:S01]  /*7450*/  IMAD R9, R15, c[0x0][0x198], RZ ;  /* 0x000066000f097a24 */ /* 0x008fe200078e02ff */
[C---:B--2---:R-:W-:Y:S01]  /*7460*/  LEA R4, P2, R13.reuse, R73, 0x2 ;  /* 0x000000490d047211 */ /* 0x044fe200078410ff */
[----:B------:R1:W-:Y:S01]  /*7470*/  @P3 STG.E [R10.64], R41 ;  /* 0x000000290a003986 */ /* 0x0003e2000c10190e */
[-C--:B------:R-:W-:Y:S02]  /*7480*/  LEA.HI.X.SX32 R7, R12, R75.reuse, 0x2, P4 ;  /* 0x0000004b0c077211 */ /* 0x080fe400020f16ff */
[C---:B------:R-:W-:Y:S01]  /*7490*/  ISETP.LT.AND P3, PT, R14.reuse, c[0x0][0x17c], !P0 ;  /* 0x00005f000e007a0c */ /* 0x040fe20004761270 */
[----:B------:R-:W-:Y:S01]  /*74a0*/  IMAD R14, R14, c[0x0][0x198], RZ ;  /* 0x000066000e0e7a24 */ /* 0x000fe200078e02ff */
[----:B------:R-:W-:Y:S01]  /*74b0*/  LEA.HI.X.SX32 R5, R13, R75, 0x2, P2 ;  /* 0x0000004b0d057211 */ /* 0x000fe200010f16ff */
[----:B------:R-:W-:Y:S01]  /*74c0*/  @P1 STG.E [R6.64], R49 ;  /* 0x0000003106001986 */ /* 0x000fe2000c10190e */
[----:B------:R-:W-:Y:S01]  /*74d0*/  ISETP.LT.AND P2, PT, R15, c[0x0][0x17c], !P0 ;  /* 0x00005f000f007a0c */ /* 0x000fe20004741270 */
[----:B------:R-:W-:Y:S01]  /*74e0*/  IMAD.MOV.U32 R15, RZ, RZ, c[0x0][0x198] ;  /* 0x00006600ff0f7624 */ /* 0x000fe200078e00ff */
[CC--:B----4-:R-:W-:Y:S01]  /*74f0*/  LEA R2, P1, R14.reuse, R73.reuse, 0x2 ;  /* 0x000000490e027211 */ /* 0x0d0fe200078210ff */
[----:B------:R2:W-:Y:S01]  /*7500*/  @P6 STG.E [R4.64], R53 ;  /* 0x0000003504006986 */ /* 0x0005e2000c10190e */
[----:B------:R-:W-:Y:S01]  /*7510*/  LEA R8, P6, R9, R73, 0x2 ;  /* 0x0000004909087211 */ /* 0x000fe200078c10ff */
[----:B------:R-:W-:Y:S01]  /*7520*/  IMAD R0, R15, 0x40, R0 ;  /* 0x000000400f007824 */ /* 0x000fe200078e0200 */
[----:B------:R-:W-:-:S02]  /*7530*/  LEA.HI.X.SX32 R3, R14, R75, 0x2, P1 ;  /* 0x0000004b0e037211 */ /* 0x000fc400008f16ff */
[C---:B------:R-:W-:Y:S01]  /*7540*/  ISETP.LT.AND P1, PT, R16.reuse, c[0x0][0x17c], !P0 ;  /* 0x00005f0010007a0c */ /* 0x040fe20004721270 */
[----:B------:R-:W-:Y:S01]  /*7550*/  IMAD R16, R16, c[0x0][0x198], RZ ;  /* 0x0000660010107a24 */ /* 0x000fe200078e02ff */
[----:B------:R-:W-:Y:S01]  /*7560*/  LEA.HI.X.SX32 R9, R9, R75, 0x2, P6 ;  /* 0x0000004b09097211 */ /* 0x000fe200030f16ff */
[C---:B-1----:R-:W-:Y:S01]  /*7570*/  IMAD R10, R15.reuse, 0x4, R0 ;  /* 0x000000040f0a7824 */ /* 0x042fe200078e0200 */
[----:B------:R1:W-:Y:S01]  /*7580*/  @P3 STG.E [R2.64], R57 ;  /* 0x0000003902003986 */ /* 0x0003e2000c10190e */
[----:B------:R-:W-:Y:S02]  /*7590*/  ISETP.LT.AND P4, PT, R18, c[0x0][0x17c], !P0 ;  /* 0x00005f0012007a0c */ /* 0x000fe40004781270 */
[-C--:B--2---:R-:W-:Y:S01]  /*75a0*/  LEA R4, P6, R0, R73.reuse, 0x2 ;  /* 0x0000004900047211 */ /* 0x084fe200078c10ff */
[----:B------:R2:W-:Y:S01]  /*75b0*/  @P2 STG.E [R8.64], R61 ;  /* 0x0000003d08002986 */ /* 0x0005e2000c10190e */
[----:B------:R-:W-:Y:S02]  /*75c0*/  LEA R6, P3, R16, R73, 0x2 ;  /* 0x0000004910067211 */ /* 0x000fe400078610ff */
[-C--:B------:R-:W-:Y:S01]  /*75d0*/  LEA.HI.X.SX32 R5, R0, R75.reuse, 0x2, P6 ;  /* 0x0000004b00057211 */ /* 0x080fe200030f16ff */
[----:B------:R-:W-:Y:S01]  /*75e0*/  IMAD R0, R15, 0x4, R10 ;  /* 0x000000040f007824 */ /* 0x000fe200078e020a */
[----:B------:R-:W-:-:S02]  /*75f0*/  LEA.HI.X.SX32 R7, R16, R75, 0x2, P3 ;  /* 0x0000004b10077211 */ /* 0x000fc400018f16ff */
[----:B------:R-:W-:Y:S02]  /*7600*/  ISETP.LT.AND P3, PT, R19, c[0x0][0x17c], !P0 ;  /* 0x00005f0013007a0c */ /* 0x000fe40004761270 */
[----:B-1----:R-:W-:Y:S01]  /*7610*/  LEA R2, P6, R10, R73, 0x2 ;  /* 0x000000490a027211 */ /* 0x002fe200078c10ff */
[----:B------:R1:W-:Y:S01]  /*7620*/  @P1 STG.E [R6.64], R65 ;  /* 0x0000004106001986 */ /* 0x0003e2000c10190e */
[----:B------:R-:W-:Y:S02]  /*7630*/  ISETP.LT.AND P2, PT, R20, c[0x0][0x17c], !P0 ;  /* 0x00005f0014007a0c */ /* 0x000fe40004741270 */
[----:B------:R-:W-:Y:S01]  /*7640*/  LEA.HI.X.SX32 R3, R10, R75, 0x2, P6 ;  /* 0x0000004b0a037211 */ /* 0x000fe200030f16ff */
[----:B------:R-:W-:Y:S01]  /*7650*/  IMAD R10, R15, 0x4, R0 ;  /* 0x000000040f0a7824 */ /* 0x000fe200078e0200 */
[----:B--2---:R-:W-:Y:S01]  /*7660*/  LEA R8, P6, R0, R73, 0x2 ;  /* 0x0000004900087211 */ /* 0x004fe200078c10ff */
[----:B------:R2:W-:Y:S01]  /*7670*/  @P5 STG.E [R4.64], R46 ;  /* 0x0000002e04005986 */ /* 0x0005e2000c10190e */
[----:B------:R-:W-:-:S02]  /*7680*/  ISETP.LT.AND P1, PT, R21, c[0x0][0x17c], !P0 ;  /* 0x00005f0015007a0c */ /* 0x000fc40004721270 */
[----:B------:R-:W-:Y:S01]  /*7690*/  LEA.HI.X.SX32 R9, R0, R75, 0x2, P6 ;  /* 0x0000004b00097211 */ /* 0x000fe200030f16ff */
[C---:B------:R-:W-:Y:S01]  /*76a0*/  IMAD R0, R15.reuse, 0x4, R10 ;  /* 0x000000040f007824 */ /* 0x040fe200078e020a */
[----:B------:R3:W-:Y:S01]  /*76b0*/  @P4 STG.E [R2.64], R38 ;  /* 0x0000002602004986 */ /* 0x0007e2000c10190e */
[----:B-1----:R-:W-:Y:S02]  /*76c0*/  LEA R6, P6, R10, R73, 0x2 ;  /* 0x000000490a067211 */ /* 0x002fe400078c10ff */
[----:B------:R-:W-:Y:S01]  /*76d0*/  ISETP.LT.AND P5, PT, R22, c[0x0][0x17c], !P0 ;  /* 0x00005f0016007a0c */ /* 0x000fe200047a1270 */
[----:B------:R1:W-:Y:S01]  /*76e0*/  @P3 STG.E [R8.64], R42 ;  /* 0x0000002a08003986 */ /* 0x0003e2000c10190e */
[----:B------:R-:W-:Y:S01]  /*76f0*/  LEA.HI.X.SX32 R7, R10, R75, 0x2, P6 ;  /* 0x0000004b0a077211 */ /* 0x000fe200030f16ff */
[----:B------:R-:W-:Y:S01]  /*7700*/  IMAD R10, R15, 0x4, R0 ;  /* 0x000000040f0a7824 */ /* 0x000fe200078e0200 */
[C---:B--2---:R-:W-:Y:S02]  /*7710*/  LEA R4, P6, R0.reuse, R73, 0x2 ;  /* 0x0000004900047211 */ /* 0x044fe400078c10ff */
[----:B------:R-:W-:Y:S01]  /*7720*/  ISETP.LT.AND P4, PT, R23, c[0x0][0x17c], !P0 ;  /* 0x00005f0017007a0c */ /* 0x000fe20004781270 */
[----:B------:R2:W-:Y:S01]  /*7730*/  @P2 STG.E [R6.64], R50 ;  /* 0x0000003206002986 */ /* 0x0005e2000c10190e */
[----:B------:R-:W-:Y:S01]  /*7740*/  LEA.HI.X.SX32 R5, R0, R75, 0x2, P6 ;  /* 0x0000004b00057211 */ /* 0x000fe200030f16ff */
[----:B------:R-:W-:Y:S01]  /*7750*/  IMAD R0, R15, 0x4, R10 ;  /* 0x000000040f007824 */ /* 0x000fe200078e020a */
[----:B---3--:R-:W-:-:S02]  /*7760*/  LEA R2, P6, R10, R73, 0x2 ;  /* 0x000000490a027211 */ /* 0x008fc400078c10ff */
[----:B------:R-:W-:Y:S01]  /*7770*/  ISETP.LT.AND P3, PT, R24, c[0x0][0x17c], !P0 ;  /* 0x00005f0018007a0c */ /* 0x000fe20004761270 */
[----:B------:R3:W-:Y:S01]  /*7780*/  @P1 STG.E [R4.64], R54 ;  /* 0x0000003604001986 */ /* 0x0007e2000c10190e */
[----:B------:R-:W-:Y:S01]  /*7790*/  LEA.HI.X.SX32 R3, R10, R75, 0x2, P6 ;  /* 0x0000004b0a037211 */ /* 0x000fe200030f16ff */
[----:B------:R-:W-:Y:S01]  /*77a0*/  IMAD R10, R15, 0x4, R0 ;  /* 0x000000040f0a7824 */ /* 0x000fe200078e0200 */
[C---:B-1----:R-:W-:Y:S02]  /*77b0*/  LEA R8, P6, R0.reuse, R73, 0x2 ;  /* 0x0000004900087211 */ /* 0x042fe400078c10ff */
[----:B------:R-:W-:Y:S01]  /*77c0*/  ISETP.LT.AND P2, PT, R25, c[0x0][0x17c], !P0 ;  /* 0x00005f0019007a0c */ /* 0x000fe20004741270 */
[----:B------:R1:W-:Y:S01]  /*77d0*/  @P5 STG.E [R2.64], R58 ;  /* 0x0000003a02005986 */ /* 0x0003e2000c10190e */
[----:B------:R-:W-:Y:S01]  /*77e0*/  LEA.HI.X.SX32 R9, R0, R75, 0x2, P6 ;  /* 0x0000004b00097211 */ /* 0x000fe200030f16ff */
[----:B------:R-:W-:Y:S01]  /*77f0*/  IMAD R0, R15, 0x4, R10 ;  /* 0x000000040f007824 */ /* 0x000fe200078e020a */
[----:B--2---:R-:W-:-:S02]  /*7800*/  LEA R6, P6, R10, R73, 0x2 ;  /* 0x000000490a067211 */ /* 0x004fc400078c10ff */
[----:B------:R-:W-:Y:S01]  /*7810*/  ISETP.LT.AND P1, PT, R26, c[0x0][0x17c], !P0 ;  /* 0x00005f001a007a0c */ /* 0x000fe20004721270 */
[----:B------:R2:W-:Y:S01]  /*7820*/  @P4 STG.E [R8.64], R62 ;  /* 0x0000003e08004986 */ /* 0x0005e2000c10190e */
[----:B------:R-:W-:Y:S01]  /*7830*/  LEA.HI.X.SX32 R7, R10, R75, 0x2, P6 ;  /* 0x0000004b0a077211 */ /* 0x000fe200030f16ff */
[----:B------:R-:W-:Y:S01]  /*7840*/  IMAD R10, R15, 0x4, R0 ;  /* 0x000000040f0a7824 */ /* 0x000fe200078e0200 */
[C---:B---3--:R-:W-:Y:S02]  /*7850*/  LEA R4, P6, R0.reuse, R73, 0x2 ;  /* 0x0000004900047211 */ /* 0x048fe400078c10ff */
[----:B------:R-:W-:Y:S01]  /*7860*/  ISETP.LT.AND P5, PT, R27, c[0x0][0x17c], !P0 ;  /* 0x00005f001b007a0c */ /* 0x000fe200047a1270 */
[----:B------:R3:W-:Y:S01]  /*7870*/  @P3 STG.E [R6.64], R66 ;  /* 0x0000004206003986 */ /* 0x0007e2000c10190e */
[----:B------:R-:W-:Y:S01]  /*7880*/  LEA.HI.X.SX32 R5, R0, R75, 0x2, P6 ;  /* 0x0000004b00057211 */ /* 0x000fe200030f16ff */
[----:B------:R-:W-:Y:S01]  /*7890*/  IMAD R0, R15, 0x4, R10 ;  /* 0x000000040f007824 */ /* 0x000fe200078e020a */
[----:B-1----:R-:W-:-:S02]  /*78a0*/  LEA R2, P6, R10, R73, 0x2 ;  /* 0x000000490a027211 */ /* 0x002fc400078c10ff */
[----:B------:R-:W-:Y:S01]  /*78b0*/  ISETP.LT.AND P4, PT, R28, c[0x0][0x17c], !P0 ;  /* 0x00005f001c007a0c */ /* 0x000fe20004781270 */
[C---:B------:R-:W-:Y:S01]  /*78c0*/  IMAD R11, R15.reuse, 0x4, R0 ;  /* 0x000000040f0b7824 */ /* 0x040fe200078e0200 */
[----:B------:R-:W-:Y:S01]  /*78d0*/  LEA.HI.X.SX32 R3, R10, R75, 0x2, P6 ;  /* 0x0000004b0a037211 */ /* 0x000fe200030f16ff */
[----:B------:R1:W-:Y:S01]  /*78e0*/  @P2 STG.E [R4.64], R47 ;  /* 0x0000002f04002986 */ /* 0x0003e2000c10190e */
[CC--:B--2---:R-:W-:Y:S01]  /*78f0*/  LEA R8, P6, R0.reuse, R73.reuse, 0x2 ;  /* 0x0000004900087211 */ /* 0x0c4fe200078c10ff */
[----:B------:R-:W-:Y:S01]  /*7900*/  IMAD R12, R15, 0x4, R11 ;  /* 0x000000040f0c7824 */ /* 0x000fe200078e020b */
[----:B------:R-:W-:Y:S01]  /*7910*/  ISETP.LT.AND P3, PT, R29, c[0x0][0x17c], !P0 ;  /* 0x00005f001d007a0c */ /* 0x000fe20004761270 */
[----:B------:R2:W-:Y:S01]  /*7920*/  @P1 STG.E [R2.64], R39 ;  /* 0x0000002702001986 */ /* 0x0005e2000c10190e */
[----:B---3--:R-:W-:Y:S01]  /*7930*/  LEA R6, P1, R11, R73, 0x2 ;  /* 0x000000490b067211 */ /* 0x008fe200078210ff */
[----:B------:R-:W-:Y:S01]  /*7940*/  IMAD R13, R15, 0x4, R12 ;  /* 0x000000040f0d7824 */ /* 0x000fe200078e020c */
[----:B------:R-:W-:-:S02]  /*7950*/  LEA.HI.X.SX32 R9, R0, R75, 0x2, P6 ;  /* 0x0000004b00097211 */ /* 0x000fc400030f16ff */
[----:B------:R-:W-:Y:S01]  /*7960*/  LEA.HI.X.SX32 R7, R11, R75, 0x2, P1 ;  /* 0x0000004b0b077211 */ /* 0x000fe200008f16ff */
[----:B------:R-:W-:Y:S01]  /*7970*/  IMAD R0, R15, 0x4, R13 ;  /* 0x000000040f007824 */ /* 0x000fe200078e020d */
[----:B------:R-:W-:Y:S01]  /*7980*/  ISETP.LT.AND P2, PT, R30, c[0x0][0x17c], !P0 ;  /* 0x00005f001e007a0c */ /* 0x000fe20004741270 */
[----:B------:R3:W-:Y:S01]  /*7990*/  @P5 STG.E [R8.64], R43 ;  /* 0x0000002b08005986 */ /* 0x0007e2000c10190e */
[-C--:B-1----:R-:W-:Y:S01]  /*79a0*/  LEA R4, P1, R13, R73.reuse, 0x2 ;  /* 0x000000490d047211 */ /* 0x082fe200078210ff */
[----:B------:R-:W-:Y:S01]  /*79b0*/  IMAD R14, R15, 0x4, R0 ;  /* 0x000000040f0e7824 */ /* 0x000fe200078e0200 */
[----:B------:R-:W-:Y:S01]  /*79c0*/  LEA R10, P6, R12, R73, 0x2 ;  /* 0x000000490c0a7211 */ /* 0x000fe200078c10ff */
[----:B------:R3:W-:Y:S01]  /*79d0*/  @P4 STG.E [R6.64], R51 ;  /* 0x0000003306004986 */ /* 0x0007e2000c10190e */
[----:B------:R-:W-:Y:S02]  /*79e0*/  LEA.HI.X.SX32 R5, R13, R75, 0x2, P1 ;  /* 0x0000004b0d057211 */ /* 0x000fe400008f16ff */
[----:B------:R-:W-:-:S02]  /*79f0*/  ISETP.LT.AND P1, PT, R31, c[0x0][0x17c], !P0 ;  /* 0x00005f001f007a0c */ /* 0x000fc40004721270 */
[----:B------:R-:W-:Y:S02]  /*7a00*/  ISETP.LT.AND P0, PT, R32, c[0x0][0x17c], !P0 ;  /* 0x00005f0020007a0c */ /* 0x000fe40004701270 */
[----:B------:R-:W-:Y:S02]  /*7a10*/  LEA.HI.X.SX32 R11, R12, R75, 0x2, P6 ;  /* 0x0000004b0c0b7211 */ /* 0x000fe400030f16ff */
[----:B------:R-:W-:-:S03]  /*7a20*/  LEA R12, P6, R0, R73, 0x2 ;  /* 0x00000049000c7211 */ /* 0x000fc600078c10ff */
[----:B------:R3:W-:Y:S01]  /*7a30*/  @P3 STG.E [R10.64], R55 ;  /* 0x000000370a003986 */ /* 0x0007e2000c10190e */
[----:B------:R-:W-:Y:S02]  /*7a40*/  LEA.HI.X.SX32 R13, R0, R75, 0x2, P6 ;  /* 0x0000004b000d7211 */ /* 0x000fe400030f16ff */
[C---:B--2---:R-:W-:Y:S01]  /*7a50*/  LEA R2, P6, R14.reuse, R73, 0x2 ;  /* 0x000000490e027211 */ /* 0x044fe200078c10ff */
[----:B------:R3:W-:Y:S03]  /*7a60*/  @P2 STG.E [R4.64], R59 ;  /* 0x0000003b04002986 */ /* 0x0007e6000c10190e */
[----:B------:R-:W-:Y:S01]  /*7a70*/  LEA.HI.X.SX32 R3, R14, R75, 0x2, P6 ;  /* 0x0000004b0e037211 */ /* 0x000fe200030f16ff */
[----:B------:R3:W-:Y:S01]  /*7a80*/  @P1 STG.E [R12.64], R63 ;  /* 0x0000003f0c001986 */ /* 0x0007e2000c10190e */
[----:B------:R-:W-:Y:S07]  /*7a90*/  @!P0 EXIT ;  /* 0x000000000000894d */ /* 0x000fee0003800000 */
[----:B------:R-:W-:Y:S01]  /*7aa0*/  STG.E [R2.64], R67 ;  /* 0x0000004302007986 */ /* 0x000fe2000c10190e */
[----:B------:R-:W-:Y:S05]  /*7ab0*/  EXIT ;  /* 0x000000000000794d */ /* 0x000fea0003800000 */
.L_x_3:
[----:B------:R-:W-:-:S00]  /*7ac0*/  BRA `(.L_x_3) ;  /* 0xfffffff000007947 */ /* 0x000fc0000383ffff */
[----:B------:R-:W-:-:S00]  /*7ad0*/  NOP ;  /* 0x0000000000007918 */ /* 0x000fc00000000000 */
        /* <DEDUP_REMOVED lines=10> */
.L_x_4:


//--------------------- .nv.shared.matmul_kernel  --------------------------
	.section	.nv.shared.matmul_kernel,"aw",@nobits
	.sectionflags	@""
	.align	16
